//
// Generated by NVIDIA NVVM Compiler
//
// Compiler Build ID: CL-36424714
// Cuda compilation tools, release 13.0, V13.0.88
// Based on NVVM 20.0.0
//

.version 9.0
.target sm_100
.address_size 64

	// .globl	_Z22normuon_invsqrt_kernelPfx
// _ZZ16reduce_frob_bf16PK13__nv_bfloat16xxPfxE4smem has been demoted

.visible .entry _Z22normuon_invsqrt_kernelPfx(
	.param .u64 .ptr .align 1 _Z22normuon_invsqrt_kernelPfx_param_0,
	.param .u64 _Z22normuon_invsqrt_kernelPfx_param_1
)
{
	.reg .pred 	%p<2>;
	.reg .b32 	%r<5>;
	.reg .b32 	%f<6>;
	.reg .b64 	%rd<7>;

	ld.param.u64 	%rd2, [_Z22normuon_invsqrt_kernelPfx_param_0];
	ld.param.u64 	%rd3, [_Z22normuon_invsqrt_kernelPfx_param_1];
	mov.u32 	%r1, %ctaid.x;
	mov.u32 	%r2, %ntid.x;
	mov.u32 	%r3, %tid.x;
	mad.lo.s32 	%r4, %r1, %r2, %r3;
	cvt.u64.u32 	%rd1, %r4;
	setp.le.s64 	%p1, %rd3, %rd1;
	@%p1 bra 	$L__BB0_2;
	cvta.to.global.u64 	%rd4, %rd2;
	shl.b64 	%rd5, %rd1, 2;
	add.s64 	%rd6, %rd4, %rd5;
	ld.global.f32 	%f1, [%rd6];
	max.f32 	%f2, %f1, 0f00000000;
	sqrt.rn.f32 	%f3, %f2;
	fma.rn.f32 	%f4, %f3, 0f3F828F5C, 0f358637BD;
	rcp.rn.f32 	%f5, %f4;
	st.global.f32 	[%rd6], %f5;
$L__BB0_2:
	ret;

}
.entry _Z16reduce_frob_bf16PK13__nv_bfloat16xxPfx(
	.param .u64 .ptr .align 1 _Z16reduce_frob_bf16PK13__nv_bfloat16xxPfx_param_0,
	.param .u64 _Z16reduce_frob_bf16PK13__nv_bfloat16xxPfx_param_1,
	.param .u64 _Z16reduce_frob_bf16PK13__nv_bfloat16xxPfx_param_2,
	.param .u64 .ptr .align 1 _Z16reduce_frob_bf16PK13__nv_bfloat16xxPfx_param_3,
	.param .u64 _Z16reduce_frob_bf16PK13__nv_bfloat16xxPfx_param_4
)
{
	.reg .pred 	%p<13>;
	.reg .b16 	%rs<6>;
	.reg .b32 	%r<19>;
	.reg .b32 	%f<29>;
	.reg .b64 	%rd<55>;
	// demoted variable
	.shared .align 4 .b8 _ZZ16reduce_frob_bf16PK13__nv_bfloat16xxPfxE4smem[1024];
	ld.param.u64 	%rd27, [_Z16reduce_frob_bf16PK13__nv_bfloat16xxPfx_param_0];
	ld.param.u64 	%rd24, [_Z16reduce_frob_bf16PK13__nv_bfloat16xxPfx_param_1];
	ld.param.u64 	%rd25, [_Z16reduce_frob_bf16PK13__nv_bfloat16xxPfx_param_2];
	ld.param.u64 	%rd26, [_Z16reduce_frob_bf16PK13__nv_bfloat16xxPfx_param_3];
	ld.param.u64 	%rd28, [_Z16reduce_frob_bf16PK13__nv_bfloat16xxPfx_param_4];
	cvta.to.global.u64 	%rd1, %rd27;
	mov.u32 	%r5, %ctaid.x;
	cvt.u64.u32 	%rd2, %r5;
	setp.le.s64 	%p1, %rd28, %rd2;
	@%p1 bra 	$L__BB1_17;
	mul.lo.s64 	%rd3, %rd24, %rd2;
	mov.u32 	%r6, %tid.x;
	cvt.u64.u32 	%rd4, %r6;
	setp.le.s64 	%p2, %rd25, %rd4;
	mov.f32 	%f28, 0f00000000;
	@%p2 bra 	$L__BB1_11;
	mov.u32 	%r7, %ntid.x;
	cvt.u64.u32 	%rd5, %r7;
	add.s64 	%rd29, %rd4, %rd5;
	max.u64 	%rd30, %rd25, %rd29;
	setp.lt.u64 	%p3, %rd29, %rd25;
	selp.u64 	%rd6, 1, 0, %p3;
	add.s64 	%rd31, %rd29, %rd6;
	sub.s64 	%rd7, %rd30, %rd31;
	and.b64  	%rd32, %rd7, -4294967296;
	setp.ne.s64 	%p4, %rd32, 0;
	@%p4 bra 	$L__BB1_4;
	cvt.u32.u64 	%r8, %rd5;
	cvt.u32.u64 	%r9, %rd7;
	div.u32 	%r10, %r9, %r8;
	cvt.u64.u32 	%rd49, %r10;
	bra.uni 	$L__BB1_5;
$L__BB1_4:
	div.u64 	%rd49, %rd7, %rd5;
$L__BB1_5:
	add.s64 	%rd11, %rd49, %rd6;
	and.b64  	%rd33, %rd11, 3;
	setp.eq.s64 	%p5, %rd33, 3;
	mov.f32 	%f28, 0f00000000;
	mov.u64 	%rd53, %rd4;
	@%p5 bra 	$L__BB1_8;
	add.s64 	%rd34, %rd3, %rd4;
	shl.b64 	%rd35, %rd34, 1;
	add.s64 	%rd51, %rd1, %rd35;
	shl.b64 	%rd13, %rd5, 1;
	add.s64 	%rd36, %rd11, 1;
	and.b64  	%rd37, %rd36, 3;
	neg.s64 	%rd50, %rd37;
	mov.f32 	%f28, 0f00000000;
	mov.u64 	%rd53, %rd4;
$L__BB1_7:
	.pragma "nounroll";
	ld.global.nc.u16 	%rs1, [%rd51];
	// begin inline asm
	{ cvt.f32.bf16 %f12, %rs1;}

	// end inline asm
	fma.rn.f32 	%f28, %f12, %f12, %f28;
	add.s64 	%rd53, %rd53, %rd5;
	add.s64 	%rd51, %rd51, %rd13;
	add.s64 	%rd50, %rd50, 1;
	setp.ne.s64 	%p6, %rd50, 0;
	@%p6 bra 	$L__BB1_7;
$L__BB1_8:
	setp.lt.u64 	%p7, %rd11, 3;
	@%p7 bra 	$L__BB1_11;
	shl.b64 	%rd41, %rd5, 1;
	shl.b64 	%rd45, %rd5, 2;
$L__BB1_10:
	add.s64 	%rd38, %rd53, %rd3;
	shl.b64 	%rd39, %rd38, 1;
	add.s64 	%rd40, %rd1, %rd39;
	ld.global.nc.u16 	%rs2, [%rd40];
	// begin inline asm
	{ cvt.f32.bf16 %f13, %rs2;}

	// end inline asm
	fma.rn.f32 	%f17, %f13, %f13, %f28;
	add.s64 	%rd42, %rd40, %rd41;
	ld.global.nc.u16 	%rs3, [%rd42];
	// begin inline asm
	{ cvt.f32.bf16 %f14, %rs3;}

	// end inline asm
	fma.rn.f32 	%f18, %f14, %f14, %f17;
	add.s64 	%rd43, %rd42, %rd41;
	ld.global.nc.u16 	%rs4, [%rd43];
	// begin inline asm
	{ cvt.f32.bf16 %f15, %rs4;}

	// end inline asm
	fma.rn.f32 	%f19, %f15, %f15, %f18;
	add.s64 	%rd44, %rd43, %rd41;
	ld.global.nc.u16 	%rs5, [%rd44];
	// begin inline asm
	{ cvt.f32.bf16 %f16, %rs5;}

	// end inline asm
	fma.rn.f32 	%f28, %f16, %f16, %f19;
	add.s64 	%rd53, %rd45, %rd53;
	setp.lt.s64 	%p8, %rd53, %rd25;
	@%p8 bra 	$L__BB1_10;
$L__BB1_11:
	cvt.u32.u64 	%r11, %rd4;
	shl.b32 	%r12, %r11, 2;
	mov.u32 	%r13, _ZZ16reduce_frob_bf16PK13__nv_bfloat16xxPfxE4smem;
	add.s32 	%r1, %r13, %r12;
	st.shared.f32 	[%r1], %f28;
	bar.sync 	0;
	mov.u32 	%r18, %ntid.x;
	setp.lt.u32 	%p9, %r18, 2;
	@%p9 bra 	$L__BB1_15;
$L__BB1_12:
	shr.u32 	%r4, %r18, 1;
	setp.ge.u32 	%p10, %r11, %r4;
	@%p10 bra 	$L__BB1_14;
	shl.b32 	%r15, %r4, 2;
	add.s32 	%r16, %r1, %r15;
	ld.shared.f32 	%f20, [%r16];
	ld.shared.f32 	%f21, [%r1];
	add.f32 	%f22, %f20, %f21;
	st.shared.f32 	[%r1], %f22;
$L__BB1_14:
	bar.sync 	0;
	setp.gt.u32 	%p11, %r18, 3;
	mov.u32 	%r18, %r4;
	@%p11 bra 	$L__BB1_12;
$L__BB1_15:
	setp.ne.s32 	%p12, %r11, 0;
	@%p12 bra 	$L__BB1_17;
	ld.shared.f32 	%f23, [_ZZ16reduce_frob_bf16PK13__nv_bfloat16xxPfxE4smem];
	cvta.to.global.u64 	%rd46, %rd26;
	shl.b64 	%rd47, %rd2, 2;
	add.s64 	%rd48, %rd46, %rd47;
	st.global.f32 	[%rd48], %f23;
$L__BB1_17:
	ret;

}
.entry _Z15scale_frob_bf16P13__nv_bfloat16xxPKfx(
	.param .u64 .ptr .align 1 _Z15scale_frob_bf16P13__nv_bfloat16xxPKfx_param_0,
	.param .u64 _Z15scale_frob_bf16P13__nv_bfloat16xxPKfx_param_1,
	.param .u64 _Z15scale_frob_bf16P13__nv_bfloat16xxPKfx_param_2,
	.param .u64 .ptr .align 1 _Z15scale_frob_bf16P13__nv_bfloat16xxPKfx_param_3,
	.param .u64 _Z15scale_frob_bf16P13__nv_bfloat16xxPKfx_param_4
)
{
	.reg .pred 	%p<9>;
	.reg .b16 	%rs<11>;
	.reg .b32 	%r<7>;
	.reg .b32 	%f<12>;
	.reg .b64 	%rd<55>;

	ld.param.u64 	%rd24, [_Z15scale_frob_bf16P13__nv_bfloat16xxPKfx_param_0];
	ld.param.u64 	%rd25, [_Z15scale_frob_bf16P13__nv_bfloat16xxPKfx_param_1];
	ld.param.u64 	%rd26, [_Z15scale_frob_bf16P13__nv_bfloat16xxPKfx_param_2];
	ld.param.u64 	%rd27, [_Z15scale_frob_bf16P13__nv_bfloat16xxPKfx_param_3];
	ld.param.u64 	%rd28, [_Z15scale_frob_bf16P13__nv_bfloat16xxPKfx_param_4];
	mov.u32 	%r1, %ctaid.x;
	cvt.u64.u32 	%rd1, %r1;
	setp.le.s64 	%p1, %rd28, %rd1;
	@%p1 bra 	$L__BB2_11;
	cvta.to.global.u64 	%rd29, %rd27;
	cvta.to.global.u64 	%rd2, %rd24;
	mul.lo.s64 	%rd3, %rd25, %rd1;
	shl.b64 	%rd30, %rd1, 2;
	add.s64 	%rd31, %rd29, %rd30;
	ld.global.nc.f32 	%f1, [%rd31];
	mov.u32 	%r2, %tid.x;
	cvt.u64.u32 	%rd53, %r2;
	setp.le.s64 	%p2, %rd26, %rd53;
	@%p2 bra 	$L__BB2_11;
	mov.u32 	%r3, %ntid.x;
	cvt.u64.u32 	%rd5, %r3;
	add.s64 	%rd32, %rd53, %rd5;
	max.u64 	%rd33, %rd26, %rd32;
	setp.lt.u64 	%p3, %rd32, %rd26;
	selp.u64 	%rd6, 1, 0, %p3;
	add.s64 	%rd34, %rd32, %rd6;
	sub.s64 	%rd7, %rd33, %rd34;
	and.b64  	%rd35, %rd7, -4294967296;
	setp.ne.s64 	%p4, %rd35, 0;
	@%p4 bra 	$L__BB2_4;
	cvt.u32.u64 	%r4, %rd5;
	cvt.u32.u64 	%r5, %rd7;
	div.u32 	%r6, %r5, %r4;
	cvt.u64.u32 	%rd49, %r6;
	bra.uni 	$L__BB2_5;
$L__BB2_4:
	div.u64 	%rd49, %rd7, %rd5;
$L__BB2_5:
	add.s64 	%rd11, %rd49, %rd6;
	and.b64  	%rd36, %rd11, 3;
	setp.eq.s64 	%p5, %rd36, 3;
	@%p5 bra 	$L__BB2_8;
	add.s64 	%rd37, %rd3, %rd53;
	shl.b64 	%rd38, %rd37, 1;
	add.s64 	%rd51, %rd2, %rd38;
	shl.b64 	%rd13, %rd5, 1;
	add.s64 	%rd39, %rd11, 1;
	and.b64  	%rd40, %rd39, 3;
	neg.s64 	%rd50, %rd40;
$L__BB2_7:
	.pragma "nounroll";
	ld.global.u16 	%rs1, [%rd51];
	// begin inline asm
	{ cvt.f32.bf16 %f2, %rs1;}

	// end inline asm
	mul.f32 	%f3, %f1, %f2;
	// begin inline asm
	{  cvt.rn.bf16.f32 %rs2, %f3;}

	// end inline asm
	st.global.u16 	[%rd51], %rs2;
	add.s64 	%rd53, %rd53, %rd5;
	add.s64 	%rd51, %rd51, %rd13;
	add.s64 	%rd50, %rd50, 1;
	setp.ne.s64 	%p6, %rd50, 0;
	@%p6 bra 	$L__BB2_7;
$L__BB2_8:
	setp.lt.u64 	%p7, %rd11, 3;
	@%p7 bra 	$L__BB2_11;
	shl.b64 	%rd44, %rd5, 1;
	shl.b64 	%rd48, %rd5, 2;
$L__BB2_10:
	add.s64 	%rd41, %rd53, %rd3;
	shl.b64 	%rd42, %rd41, 1;
	add.s64 	%rd43, %rd2, %rd42;
	ld.global.u16 	%rs3, [%rd43];
	// begin inline asm
	{ cvt.f32.bf16 %f4, %rs3;}

	// end inline asm
	mul.f32 	%f5, %f1, %f4;
	// begin inline asm
	{  cvt.rn.bf16.f32 %rs4, %f5;}

	// end inline asm
	st.global.u16 	[%rd43], %rs4;
	add.s64 	%rd45, %rd43, %rd44;
	ld.global.u16 	%rs5, [%rd45];
	// begin inline asm
	{ cvt.f32.bf16 %f6, %rs5;}

	// end inline asm
	mul.f32 	%f7, %f1, %f6;
	// begin inline asm
	{  cvt.rn.bf16.f32 %rs6, %f7;}

	// end inline asm
	st.global.u16 	[%rd45], %rs6;
	add.s64 	%rd46, %rd45, %rd44;
	ld.global.u16 	%rs7, [%rd46];
	// begin inline asm
	{ cvt.f32.bf16 %f8, %rs7;}

	// end inline asm
	mul.f32 	%f9, %f1, %f8;
	// begin inline asm
	{  cvt.rn.bf16.f32 %rs8, %f9;}

	// end inline asm
	st.global.u16 	[%rd46], %rs8;
	add.s64 	%rd47, %rd46, %rd44;
	ld.global.u16 	%rs9, [%rd47];
	// begin inline asm
	{ cvt.f32.bf16 %f10, %rs9;}

	// end inline asm
	mul.f32 	%f11, %f1, %f10;
	// begin inline asm
	{  cvt.rn.bf16.f32 %rs10, %f11;}

	// end inline asm
	st.global.u16 	[%rd47], %rs10;
	add.s64 	%rd53, %rd48, %rd53;
	setp.lt.s64 	%p8, %rd53, %rd26;
	@%p8 bra 	$L__BB2_10;
$L__BB2_11:
	ret;

}
.entry _Z12lincomb_fp32PfPKflliffi(
	.param .u64 .ptr .align 1 _Z12lincomb_fp32PfPKflliffi_param_0,
	.param .u64 .ptr .align 1 _Z12lincomb_fp32PfPKflliffi_param_1,
	.param .u64 _Z12lincomb_fp32PfPKflliffi_param_2,
	.param .u64 _Z12lincomb_fp32PfPKflliffi_param_3,
	.param .u32 _Z12lincomb_fp32PfPKflliffi_param_4,
	.param .f32 _Z12lincomb_fp32PfPKflliffi_param_5,
	.param .f32 _Z12lincomb_fp32PfPKflliffi_param_6,
	.param .u32 _Z12lincomb_fp32PfPKflliffi_param_7
)
{
	.reg .pred 	%p<9>;
	.reg .b32 	%r<13>;
	.reg .b32 	%f<23>;
	.reg .b64 	%rd<62>;

	ld.param.u64 	%rd27, [_Z12lincomb_fp32PfPKflliffi_param_0];
	ld.param.u64 	%rd30, [_Z12lincomb_fp32PfPKflliffi_param_1];
	ld.param.u64 	%rd28, [_Z12lincomb_fp32PfPKflliffi_param_2];
	ld.param.u64 	%rd29, [_Z12lincomb_fp32PfPKflliffi_param_3];
	ld.param.u32 	%r3, [_Z12lincomb_fp32PfPKflliffi_param_4];
	ld.param.f32 	%f1, [_Z12lincomb_fp32PfPKflliffi_param_5];
	ld.param.f32 	%f2, [_Z12lincomb_fp32PfPKflliffi_param_6];
	ld.param.u32 	%r4, [_Z12lincomb_fp32PfPKflliffi_param_7];
	cvta.to.global.u64 	%rd1, %rd30;
	mov.u32 	%r1, %ctaid.y;
	setp.ge.s32 	%p1, %r1, %r4;
	@%p1 bra 	$L__BB3_11;
	cvta.to.global.u64 	%rd2, %rd27;
	cvt.u64.u32 	%rd31, %r1;
	mul.lo.s64 	%rd3, %rd28, %rd31;
	mul.lo.s64 	%rd4, %rd29, %rd31;
	mov.u32 	%r5, %ctaid.x;
	mov.u32 	%r2, %ntid.x;
	mov.u32 	%r6, %tid.x;
	mad.lo.s32 	%r7, %r5, %r2, %r6;
	cvt.u64.u32 	%rd60, %r7;
	cvt.s64.s32 	%rd6, %r3;
	setp.ge.s64 	%p2, %rd60, %rd6;
	@%p2 bra 	$L__BB3_11;
	mov.u32 	%r8, %nctaid.x;
	mul.lo.s32 	%r9, %r2, %r8;
	cvt.u64.u32 	%rd7, %r9;
	add.s64 	%rd32, %rd7, %rd60;
	max.u64 	%rd33, %rd32, %rd6;
	setp.lt.u64 	%p3, %rd32, %rd6;
	selp.u64 	%rd8, 1, 0, %p3;
	add.s64 	%rd34, %rd32, %rd8;
	sub.s64 	%rd9, %rd33, %rd34;
	and.b64  	%rd35, %rd9, -4294967296;
	setp.ne.s64 	%p4, %rd35, 0;
	@%p4 bra 	$L__BB3_4;
	cvt.u32.u64 	%r10, %rd7;
	cvt.u32.u64 	%r11, %rd9;
	div.u32 	%r12, %r11, %r10;
	cvt.u64.u32 	%rd56, %r12;
	bra.uni 	$L__BB3_5;
$L__BB3_4:
	div.u64 	%rd56, %rd9, %rd7;
$L__BB3_5:
	add.s64 	%rd13, %rd56, %rd8;
	and.b64  	%rd36, %rd13, 3;
	setp.eq.s64 	%p5, %rd36, 3;
	@%p5 bra 	$L__BB3_8;
	shl.b64 	%rd37, %rd4, 2;
	add.s64 	%rd14, %rd1, %rd37;
	shl.b64 	%rd58, %rd60, 2;
	shl.b64 	%rd38, %rd3, 2;
	add.s64 	%rd16, %rd2, %rd38;
	add.s64 	%rd39, %rd13, 1;
	and.b64  	%rd57, %rd39, 3;
$L__BB3_7:
	.pragma "nounroll";
	add.s64 	%rd40, %rd16, %rd58;
	ld.global.f32 	%f3, [%rd40];
	add.s64 	%rd41, %rd14, %rd58;
	ld.global.nc.f32 	%f4, [%rd41];
	mul.f32 	%f5, %f2, %f4;
	fma.rn.f32 	%f6, %f1, %f3, %f5;
	st.global.f32 	[%rd40], %f6;
	add.s64 	%rd60, %rd60, %rd7;
	shl.b64 	%rd42, %rd7, 2;
	add.s64 	%rd58, %rd58, %rd42;
	add.s64 	%rd57, %rd57, -1;
	setp.ne.s64 	%p6, %rd57, 0;
	@%p6 bra 	$L__BB3_7;
$L__BB3_8:
	setp.lt.u64 	%p7, %rd13, 3;
	@%p7 bra 	$L__BB3_11;
	shl.b64 	%rd49, %rd7, 2;
$L__BB3_10:
	add.s64 	%rd43, %rd60, %rd3;
	shl.b64 	%rd44, %rd43, 2;
	add.s64 	%rd45, %rd2, %rd44;
	ld.global.f32 	%f7, [%rd45];
	add.s64 	%rd46, %rd60, %rd4;
	shl.b64 	%rd47, %rd46, 2;
	add.s64 	%rd48, %rd1, %rd47;
	ld.global.nc.f32 	%f8, [%rd48];
	mul.f32 	%f9, %f2, %f8;
	fma.rn.f32 	%f10, %f1, %f7, %f9;
	st.global.f32 	[%rd45], %f10;
	add.s64 	%rd50, %rd45, %rd49;
	ld.global.f32 	%f11, [%rd50];
	add.s64 	%rd51, %rd48, %rd49;
	ld.global.nc.f32 	%f12, [%rd51];
	mul.f32 	%f13, %f2, %f12;
	fma.rn.f32 	%f14, %f1, %f11, %f13;
	st.global.f32 	[%rd50], %f14;
	add.s64 	%rd52, %rd50, %rd49;
	ld.global.f32 	%f15, [%rd52];
	add.s64 	%rd53, %rd51, %rd49;
	ld.global.nc.f32 	%f16, [%rd53];
	mul.f32 	%f17, %f2, %f16;
	fma.rn.f32 	%f18, %f1, %f15, %f17;
	st.global.f32 	[%rd52], %f18;
	add.s64 	%rd54, %rd52, %rd49;
	ld.global.f32 	%f19, [%rd54];
	add.s64 	%rd55, %rd53, %rd49;
	ld.global.nc.f32 	%f20, [%rd55];
	mul.f32 	%f21, %f2, %f20;
	fma.rn.f32 	%f22, %f1, %f19, %f21;
	st.global.f32 	[%rd54], %f22;
	add.s64 	%rd60, %rd49, %rd60;
	setp.lt.s64 	%p8, %rd60, %rd6;
	@%p8 bra 	$L__BB3_10;
$L__BB3_11:
	ret;

}
.entry _Z27nmoe_cast_fp32_to_bf16_vec2PKfP13__nv_bfloat16llii(
	.param .u64 .ptr .align 1 _Z27nmoe_cast_fp32_to_bf16_vec2PKfP13__nv_bfloat16llii_param_0,
	.param .u64 .ptr .align 1 _Z27nmoe_cast_fp32_to_bf16_vec2PKfP13__nv_bfloat16llii_param_1,
	.param .u64 _Z27nmoe_cast_fp32_to_bf16_vec2PKfP13__nv_bfloat16llii_param_2,
	.param .u64 _Z27nmoe_cast_fp32_to_bf16_vec2PKfP13__nv_bfloat16llii_param_3,
	.param .u32 _Z27nmoe_cast_fp32_to_bf16_vec2PKfP13__nv_bfloat16llii_param_4,
	.param .u32 _Z27nmoe_cast_fp32_to_bf16_vec2PKfP13__nv_bfloat16llii_param_5
)
{
	.reg .pred 	%p<14>;
	.reg .b16 	%rs<2>;
	.reg .b32 	%r<21>;
	.reg .b32 	%f<12>;
	.reg .b64 	%rd<78>;

	ld.param.u64 	%rd33, [_Z27nmoe_cast_fp32_to_bf16_vec2PKfP13__nv_bfloat16llii_param_0];
	ld.param.u64 	%rd34, [_Z27nmoe_cast_fp32_to_bf16_vec2PKfP13__nv_bfloat16llii_param_1];
	ld.param.u64 	%rd35, [_Z27nmoe_cast_fp32_to_bf16_vec2PKfP13__nv_bfloat16llii_param_2];
	ld.param.u64 	%rd36, [_Z27nmoe_cast_fp32_to_bf16_vec2PKfP13__nv_bfloat16llii_param_3];
	ld.param.u32 	%r5, [_Z27nmoe_cast_fp32_to_bf16_vec2PKfP13__nv_bfloat16llii_param_4];
	ld.param.u32 	%r6, [_Z27nmoe_cast_fp32_to_bf16_vec2PKfP13__nv_bfloat16llii_param_5];
	mov.u32 	%r1, %ctaid.y;
	setp.ge.s32 	%p1, %r1, %r6;
	@%p1 bra 	$L__BB4_14;
	cvta.to.global.u64 	%rd1, %rd33;
	cvta.to.global.u64 	%rd2, %rd34;
	cvt.u64.u32 	%rd37, %r1;
	mul.lo.s64 	%rd3, %rd35, %rd37;
	shl.b64 	%rd38, %rd3, 2;
	add.s64 	%rd4, %rd1, %rd38;
	mul.lo.s64 	%rd5, %rd36, %rd37;
	shl.b64 	%rd39, %rd5, 1;
	add.s64 	%rd6, %rd2, %rd39;
	shr.s32 	%r7, %r5, 1;
	cvt.s64.s32 	%rd7, %r7;
	mov.u32 	%r2, %ctaid.x;
	mov.u32 	%r3, %ntid.x;
	mov.u32 	%r4, %tid.x;
	mad.lo.s32 	%r8, %r2, %r3, %r4;
	cvt.u64.u32 	%rd76, %r8;
	setp.ge.s64 	%p2, %rd76, %rd7;
	@%p2 bra 	$L__BB4_11;
	mov.u32 	%r9, %nctaid.x;
	mul.lo.s32 	%r10, %r3, %r9;
	cvt.u64.u32 	%rd9, %r10;
	add.s64 	%rd40, %rd9, %rd76;
	max.u64 	%rd41, %rd40, %rd7;
	setp.lt.u64 	%p3, %rd40, %rd7;
	selp.u64 	%rd10, 1, 0, %p3;
	add.s64 	%rd42, %rd40, %rd10;
	sub.s64 	%rd11, %rd41, %rd42;
	and.b64  	%rd43, %rd11, -4294967296;
	setp.ne.s64 	%p4, %rd43, 0;
	@%p4 bra 	$L__BB4_4;
	cvt.u32.u64 	%r11, %rd9;
	cvt.u32.u64 	%r12, %rd11;
	div.u32 	%r13, %r12, %r11;
	cvt.u64.u32 	%rd71, %r13;
	bra.uni 	$L__BB4_5;
$L__BB4_4:
	div.u64 	%rd71, %rd11, %rd9;
$L__BB4_5:
	add.s64 	%rd15, %rd71, %rd10;
	and.b64  	%rd44, %rd15, 3;
	setp.eq.s64 	%p5, %rd44, 3;
	@%p5 bra 	$L__BB4_8;
	shl.b64 	%rd46, %rd76, 2;
	add.s64 	%rd47, %rd39, %rd46;
	add.s64 	%rd74, %rd2, %rd47;
	shl.b64 	%rd17, %rd9, 2;
	shl.b64 	%rd49, %rd76, 3;
	add.s64 	%rd50, %rd38, %rd49;
	add.s64 	%rd73, %rd1, %rd50;
	shl.b64 	%rd19, %rd9, 3;
	add.s64 	%rd51, %rd15, 1;
	and.b64  	%rd72, %rd51, 3;
$L__BB4_7:
	.pragma "nounroll";
	ld.global.nc.v2.f32 	{%f1, %f2}, [%rd73];
	// begin inline asm
	{ cvt.rn.bf16x2.f32 %r14, %f2, %f1;}

	// end inline asm
	st.global.u32 	[%rd74], %r14;
	add.s64 	%rd76, %rd76, %rd9;
	add.s64 	%rd74, %rd74, %rd17;
	add.s64 	%rd73, %rd73, %rd19;
	add.s64 	%rd72, %rd72, -1;
	setp.ne.s64 	%p6, %rd72, 0;
	@%p6 bra 	$L__BB4_7;
$L__BB4_8:
	setp.lt.u64 	%p7, %rd15, 3;
	@%p7 bra 	$L__BB4_11;
	shl.b64 	%rd56, %rd9, 3;
	shl.b64 	%rd58, %rd9, 2;
$L__BB4_10:
	shl.b64 	%rd52, %rd76, 3;
	add.s64 	%rd53, %rd4, %rd52;
	ld.global.nc.v2.f32 	{%f3, %f4}, [%rd53];
	// begin inline asm
	{ cvt.rn.bf16x2.f32 %r15, %f4, %f3;}

	// end inline asm
	shl.b64 	%rd54, %rd76, 2;
	add.s64 	%rd55, %rd6, %rd54;
	st.global.u32 	[%rd55], %r15;
	add.s64 	%rd57, %rd53, %rd56;
	ld.global.nc.v2.f32 	{%f5, %f6}, [%rd57];
	// begin inline asm
	{ cvt.rn.bf16x2.f32 %r16, %f6, %f5;}

	// end inline asm
	add.s64 	%rd59, %rd55, %rd58;
	st.global.u32 	[%rd59], %r16;
	add.s64 	%rd60, %rd57, %rd56;
	ld.global.nc.v2.f32 	{%f7, %f8}, [%rd60];
	// begin inline asm
	{ cvt.rn.bf16x2.f32 %r17, %f8, %f7;}

	// end inline asm
	add.s64 	%rd61, %rd59, %rd58;
	st.global.u32 	[%rd61], %r17;
	add.s64 	%rd62, %rd60, %rd56;
	ld.global.nc.v2.f32 	{%f9, %f10}, [%rd62];
	// begin inline asm
	{ cvt.rn.bf16x2.f32 %r18, %f10, %f9;}

	// end inline asm
	add.s64 	%rd63, %rd61, %rd58;
	st.global.u32 	[%rd63], %r18;
	add.s64 	%rd76, %rd58, %rd76;
	setp.lt.s64 	%p8, %rd76, %rd7;
	@%p8 bra 	$L__BB4_10;
$L__BB4_11:
	and.b32  	%r19, %r5, 1;
	setp.eq.b32 	%p9, %r19, 1;
	not.pred 	%p10, %p9;
	@%p10 bra 	$L__BB4_14;
	shl.b64 	%rd64, %rd7, 1;
	cvt.u64.u32 	%rd65, %r4;
	add.s64 	%rd32, %rd64, %rd65;
	add.s32 	%r20, %r5, -1;
	cvt.s64.s32 	%rd66, %r20;
	setp.ne.s64 	%p11, %rd32, %rd66;
	setp.ne.s32 	%p12, %r2, 0;
	or.pred  	%p13, %p12, %p11;
	@%p13 bra 	$L__BB4_14;
	shl.b64 	%rd67, %rd32, 2;
	add.s64 	%rd68, %rd4, %rd67;
	ld.global.nc.f32 	%f11, [%rd68];
	// begin inline asm
	{  cvt.rn.bf16.f32 %rs1, %f11;}

	// end inline asm
	shl.b64 	%rd69, %rd32, 1;
	add.s64 	%rd70, %rd6, %rd69;
	st.global.u16 	[%rd70], %rs1;
$L__BB4_14:
	ret;

}
.entry _Z27nmoe_cast_bf16_to_fp32_vec2PK13__nv_bfloat16Pfllii(
	.param .u64 .ptr .align 1 _Z27nmoe_cast_bf16_to_fp32_vec2PK13__nv_bfloat16Pfllii_param_0,
	.param .u64 .ptr .align 1 _Z27nmoe_cast_bf16_to_fp32_vec2PK13__nv_bfloat16Pfllii_param_1,
	.param .u64 _Z27nmoe_cast_bf16_to_fp32_vec2PK13__nv_bfloat16Pfllii_param_2,
	.param .u64 _Z27nmoe_cast_bf16_to_fp32_vec2PK13__nv_bfloat16Pfllii_param_3,
	.param .u32 _Z27nmoe_cast_bf16_to_fp32_vec2PK13__nv_bfloat16Pfllii_param_4,
	.param .u32 _Z27nmoe_cast_bf16_to_fp32_vec2PK13__nv_bfloat16Pfllii_param_5
)
{
	.reg .pred 	%p<14>;
	.reg .b16 	%rs<12>;
	.reg .b32 	%r<21>;
	.reg .b32 	%f<12>;
	.reg .b64 	%rd<78>;

	ld.param.u64 	%rd33, [_Z27nmoe_cast_bf16_to_fp32_vec2PK13__nv_bfloat16Pfllii_param_0];
	ld.param.u64 	%rd34, [_Z27nmoe_cast_bf16_to_fp32_vec2PK13__nv_bfloat16Pfllii_param_1];
	ld.param.u64 	%rd35, [_Z27nmoe_cast_bf16_to_fp32_vec2PK13__nv_bfloat16Pfllii_param_2];
	ld.param.u64 	%rd36, [_Z27nmoe_cast_bf16_to_fp32_vec2PK13__nv_bfloat16Pfllii_param_3];
	ld.param.u32 	%r5, [_Z27nmoe_cast_bf16_to_fp32_vec2PK13__nv_bfloat16Pfllii_param_4];
	ld.param.u32 	%r6, [_Z27nmoe_cast_bf16_to_fp32_vec2PK13__nv_bfloat16Pfllii_param_5];
	mov.u32 	%r1, %ctaid.y;
	setp.ge.s32 	%p1, %r1, %r6;
	@%p1 bra 	$L__BB5_14;
	cvta.to.global.u64 	%rd1, %rd33;
	cvta.to.global.u64 	%rd2, %rd34;
	cvt.u64.u32 	%rd37, %r1;
	mul.lo.s64 	%rd3, %rd35, %rd37;
	shl.b64 	%rd38, %rd3, 1;
	add.s64 	%rd4, %rd1, %rd38;
	mul.lo.s64 	%rd5, %rd36, %rd37;
	shl.b64 	%rd39, %rd5, 2;
	add.s64 	%rd6, %rd2, %rd39;
	shr.s32 	%r7, %r5, 1;
	cvt.s64.s32 	%rd7, %r7;
	mov.u32 	%r2, %ctaid.x;
	mov.u32 	%r3, %ntid.x;
	mov.u32 	%r4, %tid.x;
	mad.lo.s32 	%r8, %r2, %r3, %r4;
	cvt.u64.u32 	%rd76, %r8;
	setp.ge.s64 	%p2, %rd76, %rd7;
	@%p2 bra 	$L__BB5_11;
	mov.u32 	%r9, %nctaid.x;
	mul.lo.s32 	%r10, %r3, %r9;
	cvt.u64.u32 	%rd9, %r10;
	add.s64 	%rd40, %rd9, %rd76;
	max.u64 	%rd41, %rd40, %rd7;
	setp.lt.u64 	%p3, %rd40, %rd7;
	selp.u64 	%rd10, 1, 0, %p3;
	add.s64 	%rd42, %rd40, %rd10;
	sub.s64 	%rd11, %rd41, %rd42;
	and.b64  	%rd43, %rd11, -4294967296;
	setp.ne.s64 	%p4, %rd43, 0;
	@%p4 bra 	$L__BB5_4;
	cvt.u32.u64 	%r11, %rd9;
	cvt.u32.u64 	%r12, %rd11;
	div.u32 	%r13, %r12, %r11;
	cvt.u64.u32 	%rd71, %r13;
	bra.uni 	$L__BB5_5;
$L__BB5_4:
	div.u64 	%rd71, %rd11, %rd9;
$L__BB5_5:
	add.s64 	%rd15, %rd71, %rd10;
	and.b64  	%rd44, %rd15, 3;
	setp.eq.s64 	%p5, %rd44, 3;
	@%p5 bra 	$L__BB5_8;
	shl.b64 	%rd46, %rd76, 3;
	add.s64 	%rd47, %rd39, %rd46;
	add.s64 	%rd74, %rd2, %rd47;
	shl.b64 	%rd17, %rd9, 3;
	shl.b64 	%rd49, %rd76, 2;
	add.s64 	%rd50, %rd38, %rd49;
	add.s64 	%rd73, %rd1, %rd50;
	shl.b64 	%rd19, %rd9, 2;
	add.s64 	%rd51, %rd15, 1;
	and.b64  	%rd72, %rd51, 3;
$L__BB5_7:
	.pragma "nounroll";
	ld.global.nc.u32 	%r14, [%rd73];
	mov.b32 	{%rs1, %rs2}, %r14;
	// begin inline asm
	{ cvt.f32.bf16 %f1, %rs1;}

	// end inline asm
	// begin inline asm
	{ cvt.f32.bf16 %f2, %rs2;}

	// end inline asm
	st.global.v2.f32 	[%rd74], {%f1, %f2};
	add.s64 	%rd76, %rd76, %rd9;
	add.s64 	%rd74, %rd74, %rd17;
	add.s64 	%rd73, %rd73, %rd19;
	add.s64 	%rd72, %rd72, -1;
	setp.ne.s64 	%p6, %rd72, 0;
	@%p6 bra 	$L__BB5_7;
$L__BB5_8:
	setp.lt.u64 	%p7, %rd15, 3;
	@%p7 bra 	$L__BB5_11;
	shl.b64 	%rd56, %rd9, 2;
	shl.b64 	%rd58, %rd9, 3;
$L__BB5_10:
	shl.b64 	%rd52, %rd76, 2;
	add.s64 	%rd53, %rd4, %rd52;
	ld.global.nc.u32 	%r15, [%rd53];
	mov.b32 	{%rs3, %rs4}, %r15;
	// begin inline asm
	{ cvt.f32.bf16 %f3, %rs3;}

	// end inline asm
	// begin inline asm
	{ cvt.f32.bf16 %f4, %rs4;}

	// end inline asm
	shl.b64 	%rd54, %rd76, 3;
	add.s64 	%rd55, %rd6, %rd54;
	st.global.v2.f32 	[%rd55], {%f3, %f4};
	add.s64 	%rd57, %rd53, %rd56;
	ld.global.nc.u32 	%r16, [%rd57];
	mov.b32 	{%rs5, %rs6}, %r16;
	// begin inline asm
	{ cvt.f32.bf16 %f5, %rs5;}

	// end inline asm
	// begin inline asm
	{ cvt.f32.bf16 %f6, %rs6;}

	// end inline asm
	add.s64 	%rd59, %rd55, %rd58;
	st.global.v2.f32 	[%rd59], {%f5, %f6};
	add.s64 	%rd60, %rd57, %rd56;
	ld.global.nc.u32 	%r17, [%rd60];
	mov.b32 	{%rs7, %rs8}, %r17;
	// begin inline asm
	{ cvt.f32.bf16 %f7, %rs7;}

	// end inline asm
	// begin inline asm
	{ cvt.f32.bf16 %f8, %rs8;}

	// end inline asm
	add.s64 	%rd61, %rd59, %rd58;
	st.global.v2.f32 	[%rd61], {%f7, %f8};
	add.s64 	%rd62, %rd60, %rd56;
	ld.global.nc.u32 	%r18, [%rd62];
	mov.b32 	{%rs9, %rs10}, %r18;
	// begin inline asm
	{ cvt.f32.bf16 %f9, %rs9;}

	// end inline asm
	// begin inline asm
	{ cvt.f32.bf16 %f10, %rs10;}

	// end inline asm
	add.s64 	%rd63, %rd61, %rd58;
	st.global.v2.f32 	[%rd63], {%f9, %f10};
	add.s64 	%rd76, %rd56, %rd76;
	setp.lt.s64 	%p8, %rd76, %rd7;
	@%p8 bra 	$L__BB5_10;
$L__BB5_11:
	and.b32  	%r19, %r5, 1;
	setp.eq.b32 	%p9, %r19, 1;
	not.pred 	%p10, %p9;
	@%p10 bra 	$L__BB5_14;
	shl.b64 	%rd64, %rd7, 1;
	cvt.u64.u32 	%rd65, %r4;
	add.s64 	%rd32, %rd64, %rd65;
	add.s32 	%r20, %r5, -1;
	cvt.s64.s32 	%rd66, %r20;
	setp.ne.s64 	%p11, %rd32, %rd66;
	setp.ne.s32 	%p12, %r2, 0;
	or.pred  	%p13, %p12, %p11;
	@%p13 bra 	$L__BB5_14;
	shl.b64 	%rd67, %rd32, 1;
	add.s64 	%rd68, %rd4, %rd67;
	ld.global.nc.u16 	%rs11, [%rd68];
	// begin inline asm
	{ cvt.f32.bf16 %f11, %rs11;}

	// end inline asm
	shl.b64 	%rd69, %rd32, 2;
	add.s64 	%rd70, %rd6, %rd69;
	st.global.f32 	[%rd70], %f11;
$L__BB5_14:
	ret;

}


// ===== COMPILED SASS (sm_100) =====

	.target	sm_100

	.elftype	@"ET_EXEC"


//--------------------- .note.nv.tkinfo           --------------------------
	.section	.note.nv.tkinfo,"",@"SHT_NOTE"
	.sectionflags	@"SHF_NOTE_NV_TKINFO"
	.tkinfo
        /*0018*/ 	.word	0x00000002
        /*0030*/ 	.string	""
        /*0030*/ 	.string	"ptxas"
        /*0030*/ 	.string	"Cuda compilation tools, release 13.0, V13.0.88"
        /*0030*/ 	.string	"Build cuda_13.0.r13.0/compiler.36424714_0"
        /*0030*/ 	.string	"-arch sm_100 -m 64 "



//--------------------- .note.nv.cuinfo           --------------------------
	.section	.note.nv.cuinfo,"",@"SHT_NOTE"
	.sectionflags	@"SHF_NOTE_NV_CUINFO"
        /*0018*/ 	.short	0x0002
        /*001a*/ 	.short	0x0064
        /*001c*/ 	.short	0x0082
	.zero		2


//--------------------- .nv.info                  --------------------------
	.section	.nv.info,"",@"SHT_CUDA_INFO"
	.align	4


	//----- nvinfo : EIATTR_REGCOUNT
	.align		4
        /*0000*/ 	.byte	0x04, 0x2f
        /*0002*/ 	.short	(.L_1 - .L_0)
	.align		4
.L_0:
        /*0004*/ 	.word	index@(_Z22normuon_invsqrt_kernelPfx)
        /*0008*/ 	.word	0x0000000e


	//----- nvinfo : EIATTR_FRAME_SIZE
	.align		4
.L_1:
        /*000c*/ 	.byte	0x04, 0x11
        /*000e*/ 	.short	(.L_3 - .L_2)
	.align		4
.L_2:
        /*0010*/ 	.word	index@($__internal_6_$__cuda_sm20_sqrt_rn_f32_slowpath)
        /*0014*/ 	.word	0x00000000


	//----- nvinfo : EIATTR_FRAME_SIZE
	.align		4
.L_3:
        /*0018*/ 	.byte	0x04, 0x11
        /*001a*/ 	.short	(.L_5 - .L_4)
	.align		4
.L_4:
        /*001c*/ 	.word	index@($__internal_5_$__cuda_sm20_rcp_rn_f32_slowpath)
        /*0020*/ 	.word	0x00000000


	//----- nvinfo : EIATTR_FRAME_SIZE
	.align		4
.L_5:
        /*0024*/ 	.byte	0x04, 0x11
        /*0026*/ 	.short	(.L_7 - .L_6)
	.align		4
.L_6:
        /*0028*/ 	.word	index@(_Z22normuon_invsqrt_kernelPfx)
        /*002c*/ 	.word	0x00000000


	//----- nvinfo : EIATTR_REGCOUNT
	.align		4
.L_7:
        /*0030*/ 	.byte	0x04, 0x2f
        /*0032*/ 	.short	(.L_9 - .L_8)
	.align		4
.L_8:
        /*0034*/ 	.word	index@(_Z16reduce_frob_bf16PK13__nv_bfloat16xxPfx)
        /*0038*/ 	.word	0x0000001e


	//----- nvinfo : EIATTR_FRAME_SIZE
	.align		4
.L_9:
        /*003c*/ 	.byte	0x04, 0x11
        /*003e*/ 	.short	(.L_11 - .L_10)
	.align		4
.L_10:
        /*0040*/ 	.word	index@($__internal_4_$__cuda_sm20_div_u64)
        /*0044*/ 	.word	0x00000000


	//----- nvinfo : EIATTR_FRAME_SIZE
	.align		4
.L_11:
        /*0048*/ 	.byte	0x04, 0x11
        /*004a*/ 	.short	(.L_13 - .L_12)
	.align		4
.L_12:
        /*004c*/ 	.word	index@(_Z16reduce_frob_bf16PK13__nv_bfloat16xxPfx)
        /*0050*/ 	.word	0x00000000


	//----- nvinfo : EIATTR_REGCOUNT
	.align		4
.L_13:
        /*0054*/ 	.byte	0x04, 0x2f
        /*0056*/ 	.short	(.L_15 - .L_14)
	.align		4
.L_14:
        /*0058*/ 	.word	index@(_Z15scale_frob_bf16P13__nv_bfloat16xxPKfx)
        /*005c*/ 	.word	0x00000018


	//----- nvinfo : EIATTR_FRAME_SIZE
	.align		4
.L_15:
        /*0060*/ 	.byte	0x04, 0x11
        /*0062*/ 	.short	(.L_17 - .L_16)
	.align		4
.L_16:
        /*0064*/ 	.word	index@($__internal_3_$__cuda_sm20_div_u64)
        /*0068*/ 	.word	0x00000000


	//----- nvinfo : EIATTR_FRAME_SIZE
	.align		4
.L_17:
        /*006c*/ 	.byte	0x04, 0x11
        /*006e*/ 	.short	(.L_19 - .L_18)
	.align		4
.L_18:
        /*0070*/ 	.word	index@(_Z15scale_frob_bf16P13__nv_bfloat16xxPKfx)
        /*0074*/ 	.word	0x00000000


	//----- nvinfo : EIATTR_REGCOUNT
	.align		4
.L_19:
        /*0078*/ 	.byte	0x04, 0x2f
        /*007a*/ 	.short	(.L_21 - .L_20)
	.align		4
.L_20:
        /*007c*/ 	.word	index@(_Z12lincomb_fp32PfPKflliffi)
        /*0080*/ 	.word	0x0000001e


	//----- nvinfo : EIATTR_FRAME_SIZE
	.align		4
.L_21:
        /*0084*/ 	.byte	0x04, 0x11
        /*0086*/ 	.short	(.L_23 - .L_22)
	.align		4
.L_22:
        /*0088*/ 	.word	index@($__internal_2_$__cuda_sm20_div_u64)
        /*008c*/ 	.word	0x00000000


	//----- nvinfo : EIATTR_FRAME_SIZE
	.align		4
.L_23:
        /*0090*/ 	.byte	0x04, 0x11
        /*0092*/ 	.short	(.L_25 - .L_24)
	.align		4
.L_24:
        /*0094*/ 	.word	index@(_Z12lincomb_fp32PfPKflliffi)
        /*0098*/ 	.word	0x00000000


	//----- nvinfo : EIATTR_REGCOUNT
	.align		4
.L_25:
        /*009c*/ 	.byte	0x04, 0x2f
        /*009e*/ 	.short	(.L_27 - .L_26)
	.align		4
.L_26:
        /*00a0*/ 	.word	index@(_Z27nmoe_cast_fp32_to_bf16_vec2PKfP13__nv_bfloat16llii)
        /*00a4*/ 	.word	0x0000001e


	//----- nvinfo : EIATTR_FRAME_SIZE
	.align		4
.L_27:
        /*00a8*/ 	.byte	0x04, 0x11
        /*00aa*/ 	.short	(.L_29 - .L_28)
	.align		4
.L_28:
        /*00ac*/ 	.word	index@($__internal_1_$__cuda_sm20_div_u64)
        /*00b0*/ 	.word	0x00000000


	//----- nvinfo : EIATTR_FRAME_SIZE
	.align		4
.L_29:
        /*00b4*/ 	.byte	0x04, 0x11
        /*00b6*/ 	.short	(.L_31 - .L_30)
	.align		4
.L_30:
        /*00b8*/ 	.word	index@(_Z27nmoe_cast_fp32_to_bf16_vec2PKfP13__nv_bfloat16llii)
        /*00bc*/ 	.word	0x00000000


	//----- nvinfo : EIATTR_REGCOUNT
	.align		4
.L_31:
        /*00c0*/ 	.byte	0x04, 0x2f
        /*00c2*/ 	.short	(.L_33 - .L_32)
	.align		4
.L_32:
        /*00c4*/ 	.word	index@(_Z27nmoe_cast_bf16_to_fp32_vec2PK13__nv_bfloat16Pfllii)
        /*00c8*/ 	.word	0x00000020


	//----- nvinfo : EIATTR_FRAME_SIZE
	.align		4
.L_33:
        /*00cc*/ 	.byte	0x04, 0x11
        /*00ce*/ 	.short	(.L_35 - .L_34)
	.align		4
.L_34:
        /*00d0*/ 	.word	index@($__internal_0_$__cuda_sm20_div_u64)
        /*00d4*/ 	.word	0x00000000


	//----- nvinfo : EIATTR_FRAME_SIZE
	.align		4
.L_35:
        /*00d8*/ 	.byte	0x04, 0x11
        /*00da*/ 	.short	(.L_37 - .L_36)
	.align		4
.L_36:
        /*00dc*/ 	.word	index@(_Z27nmoe_cast_bf16_to_fp32_vec2PK13__nv_bfloat16Pfllii)
        /*00e0*/ 	.word	0x00000000


	//----- nvinfo : EIATTR_MIN_STACK_SIZE
	.align		4
.L_37:
        /*00e4*/ 	.byte	0x04, 0x12
        /*00e6*/ 	.short	(.L_39 - .L_38)
	.align		4
.L_38:
        /*00e8*/ 	.word	index@(_Z27nmoe_cast_bf16_to_fp32_vec2PK13__nv_bfloat16Pfllii)
        /*00ec*/ 	.word	0x00000000


	//----- nvinfo : EIATTR_MIN_STACK_SIZE
	.align		4
.L_39:
        /*00f0*/ 	.byte	0x04, 0x12
        /*00f2*/ 	.short	(.L_41 - .L_40)
	.align		4
.L_40:
        /*00f4*/ 	.word	index@(_Z27nmoe_cast_fp32_to_bf16_vec2PKfP13__nv_bfloat16llii)
        /*00f8*/ 	.word	0x00000000


	//----- nvinfo : EIATTR_MIN_STACK_SIZE
	.align		4
.L_41:
        /*00fc*/ 	.byte	0x04, 0x12
        /*00fe*/ 	.short	(.L_43 - .L_42)
	.align		4
.L_42:
        /*0100*/ 	.word	index@(_Z12lincomb_fp32PfPKflliffi)
        /*0104*/ 	.word	0x00000000


	//----- nvinfo : EIATTR_MIN_STACK_SIZE
	.align		4
.L_43:
        /*0108*/ 	.byte	0x04, 0x12
        /*010a*/ 	.short	(.L_45 - .L_44)
	.align		4
.L_44:
        /*010c*/ 	.word	index@(_Z15scale_frob_bf16P13__nv_bfloat16xxPKfx)
        /*0110*/ 	.word	0x00000000


	//----- nvinfo : EIATTR_MIN_STACK_SIZE
	.align		4
.L_45:
        /*0114*/ 	.byte	0x04, 0x12
        /*0116*/ 	.short	(.L_47 - .L_46)
	.align		4
.L_46:
        /*0118*/ 	.word	index@(_Z16reduce_frob_bf16PK13__nv_bfloat16xxPfx)
        /*011c*/ 	.word	0x00000000


	//----- nvinfo : EIATTR_MIN_STACK_SIZE
	.align		4
.L_47:
        /*0120*/ 	.byte	0x04, 0x12
        /*0122*/ 	.short	(.L_49 - .L_48)
	.align		4
.L_48:
        /*0124*/ 	.word	index@(_Z22normuon_invsqrt_kernelPfx)
        /*0128*/ 	.word	0x00000000
.L_49:


//--------------------- .nv.compat                --------------------------
	.section	.nv.compat,"",@"SHT_CUDA_COMPAT_INFO"
	.align	4
        /*0000*/ 	.byte	0x02, 0x09, 0x00, 0x00, 0x02, 0x02, 0x01, 0x00, 0x02, 0x05, 0x05, 0x00, 0x03, 0x07, 0x01, 0x01
        /*0010*/ 	.byte	0x02, 0x03, 0x00, 0x00, 0x02, 0x06, 0x01, 0x00, 0x04, 0x0b, 0x08, 0x00, 0x01, 0x00, 0x00, 0x00
        /*0020*/ 	.byte	0x00, 0x00, 0x00, 0x00


//--------------------- .nv.info._Z27nmoe_cast_bf16_to_fp32_vec2PK13__nv_bfloat16Pfllii --------------------------
	.section	.nv.info._Z27nmoe_cast_bf16_to_fp32_vec2PK13__nv_bfloat16Pfllii,"",@"SHT_CUDA_INFO"
	.sectionflags	@""
	.align	4


	//----- nvinfo : EIATTR_CUDA_API_VERSION
	.align		4
        /*0000*/ 	.byte	0x04, 0x37
        /*0002*/ 	.short	(.L_51 - .L_50)
.L_50:
        /*0004*/ 	.word	0x00000082


	//----- nvinfo : EIATTR_KPARAM_INFO
	.align		4
.L_51:
        /*0008*/ 	.byte	0x04, 0x17
        /*000a*/ 	.short	(.L_53 - .L_52)
.L_52:
        /*000c*/ 	.word	0x00000000
        /*0010*/ 	.short	0x0005
        /*0012*/ 	.short	0x0024
        /*0014*/ 	.byte	0x00, 0xf0, 0x11, 0x00


	//----- nvinfo : EIATTR_KPARAM_INFO
	.align		4
.L_53:
        /*0018*/ 	.byte	0x04, 0x17
        /*001a*/ 	.short	(.L_55 - .L_54)
.L_54:
        /*001c*/ 	.word	0x00000000
        /*0020*/ 	.short	0x0004
        /*0022*/ 	.short	0x0020
        /*0024*/ 	.byte	0x00, 0xf0, 0x11, 0x00


	//----- nvinfo : EIATTR_KPARAM_INFO
	.align		4
.L_55:
        /*0028*/ 	.byte	0x04, 0x17
        /*002a*/ 	.short	(.L_57 - .L_56)
.L_56:
        /*002c*/ 	.word	0x00000000
        /*0030*/ 	.short	0x0003
        /*0032*/ 	.short	0x0018
        /*0034*/ 	.byte	0x00, 0xf0, 0x21, 0x00


	//----- nvinfo : EIATTR_KPARAM_INFO
	.align		4
.L_57:
        /*0038*/ 	.byte	0x04, 0x17
        /*003a*/ 	.short	(.L_59 - .L_58)
.L_58:
        /*003c*/ 	.word	0x00000000
        /*0040*/ 	.short	0x0002
        /*0042*/ 	.short	0x0010
        /*0044*/ 	.byte	0x00, 0xf0, 0x21, 0x00


	//----- nvinfo : EIATTR_KPARAM_INFO
	.align		4
.L_59:
        /*0048*/ 	.byte	0x04, 0x17
        /*004a*/ 	.short	(.L_61 - .L_60)
.L_60:
        /*004c*/ 	.word	0x00000000
        /*0050*/ 	.short	0x0001
        /*0052*/ 	.short	0x0008
        /*0054*/ 	.byte	0x00, 0xf5, 0x21, 0x00


	//----- nvinfo : EIATTR_KPARAM_INFO
	.align		4
.L_61:
        /*0058*/ 	.byte	0x04, 0x17
        /*005a*/ 	.short	(.L_63 - .L_62)
.L_62:
        /*005c*/ 	.word	0x00000000
        /*0060*/ 	.short	0x0000
        /*0062*/ 	.short	0x0000
        /*0064*/ 	.byte	0x00, 0xf5, 0x21, 0x00


	//----- nvinfo : EIATTR_SPARSE_MMA_MASK
	.align		4
.L_63:
        /*0068*/ 	.byte	0x03, 0x50
        /*006a*/ 	.short	0x0000


	//----- nvinfo : EIATTR_MAXREG_COUNT
	.align		4
        /*006c*/ 	.byte	0x03, 0x1b
        /*006e*/ 	.short	0x00ff


	//----- nvinfo : EIATTR_MERCURY_ISA_VERSION
	.align		4
        /*0070*/ 	.byte	0x03, 0x5f
        /*0072*/ 	.short	0x0101


	//----- nvinfo : EIATTR_VRC_CTA_INIT_COUNT
	.align		4
        /*0074*/ 	.byte	0x02, 0x4a
	.zero		1
	.zero		1


	//----- nvinfo : EIATTR_EXIT_INSTR_OFFSETS
	.align		4
        /*0078*/ 	.byte	0x04, 0x1c
        /*007a*/ 	.short	(.L_65 - .L_64)


	//   ....[0]....
.L_64:
        /*007c*/ 	.word	0x00000040


	//   ....[1]....
        /*0080*/ 	.word	0x00000a30


	//   ....[2]....
        /*0084*/ 	.word	0x00000ab0


	//   ....[3]....
        /*0088*/ 	.word	0x00000b30


	//----- nvinfo : EIATTR_CRS_STACK_SIZE
	.align		4
.L_65:
        /*008c*/ 	.byte	0x04, 0x1e
        /*008e*/ 	.short	(.L_67 - .L_66)
.L_66:
        /*0090*/ 	.word	0x00000000


	//----- nvinfo : EIATTR_CBANK_PARAM_SIZE
	.align		4
.L_67:
        /*0094*/ 	.byte	0x03, 0x19
        /*0096*/ 	.short	0x0028


	//----- nvinfo : EIATTR_PARAM_CBANK
	.align		4
        /*0098*/ 	.byte	0x04, 0x0a
        /*009a*/ 	.short	(.L_69 - .L_68)
	.align		4
.L_68:
        /*009c*/ 	.word	index@(.nv.constant0._Z27nmoe_cast_bf16_to_fp32_vec2PK13__nv_bfloat16Pfllii)
        /*00a0*/ 	.short	0x0380
        /*00a2*/ 	.short	0x0028


	//----- nvinfo : EIATTR_SW_WAR
	.align		4
.L_69:
        /*00a4*/ 	.byte	0x04, 0x36
        /*00a6*/ 	.short	(.L_71 - .L_70)
.L_70:
        /*00a8*/ 	.word	0x00000008
.L_71:


//--------------------- .nv.info._Z27nmoe_cast_fp32_to_bf16_vec2PKfP13__nv_bfloat16llii --------------------------
	.section	.nv.info._Z27nmoe_cast_fp32_to_bf16_vec2PKfP13__nv_bfloat16llii,"",@"SHT_CUDA_INFO"
	.sectionflags	@""
	.align	4


	//----- nvinfo : EIATTR_CUDA_API_VERSION
	.align		4
        /*0000*/ 	.byte	0x04, 0x37
        /*0002*/ 	.short	(.L_73 - .L_72)
.L_72:
        /*0004*/ 	.word	0x00000082


	//----- nvinfo : EIATTR_KPARAM_INFO
	.align		4
.L_73:
        /*0008*/ 	.byte	0x04, 0x17
        /*000a*/ 	.short	(.L_75 - .L_74)
.L_74:
        /*000c*/ 	.word	0x00000000
        /*0010*/ 	.short	0x0005
        /*0012*/ 	.short	0x0024
        /*0014*/ 	.byte	0x00, 0xf0, 0x11, 0x00


	//----- nvinfo : EIATTR_KPARAM_INFO
	.align		4
.L_75:
        /*0018*/ 	.byte	0x04, 0x17
        /*001a*/ 	.short	(.L_77 - .L_76)
.L_76:
        /*001c*/ 	.word	0x00000000
        /*0020*/ 	.short	0x0004
        /*0022*/ 	.short	0x0020
        /*0024*/ 	.byte	0x00, 0xf0, 0x11, 0x00


	//----- nvinfo : EIATTR_KPARAM_INFO
	.align		4
.L_77:
        /*0028*/ 	.byte	0x04, 0x17
        /*002a*/ 	.short	(.L_79 - .L_78)
.L_78:
        /*002c*/ 	.word	0x00000000
        /*0030*/ 	.short	0x0003
        /*0032*/ 	.short	0x0018
        /*0034*/ 	.byte	0x00, 0xf0, 0x21, 0x00


	//----- nvinfo : EIATTR_KPARAM_INFO
	.align		4
.L_79:
        /*0038*/ 	.byte	0x04, 0x17
        /*003a*/ 	.short	(.L_81 - .L_80)
.L_80:
        /*003c*/ 	.word	0x00000000
        /*0040*/ 	.short	0x0002
        /*0042*/ 	.short	0x0010
        /*0044*/ 	.byte	0x00, 0xf0, 0x21, 0x00


	//----- nvinfo : EIATTR_KPARAM_INFO
	.align		4
.L_81:
        /*0048*/ 	.byte	0x04, 0x17
        /*004a*/ 	.short	(.L_83 - .L_82)
.L_82:
        /*004c*/ 	.word	0x00000000
        /*0050*/ 	.short	0x0001
        /*0052*/ 	.short	0x0008
        /*0054*/ 	.byte	0x00, 0xf5, 0x21, 0x00


	//----- nvinfo : EIATTR_KPARAM_INFO
	.align		4
.L_83:
        /*0058*/ 	.byte	0x04, 0x17
        /*005a*/ 	.short	(.L_85 - .L_84)
.L_84:
        /*005c*/ 	.word	0x00000000
        /*0060*/ 	.short	0x0000
        /*0062*/ 	.short	0x0000
        /*0064*/ 	.byte	0x00, 0xf5, 0x21, 0x00


	//----- nvinfo : EIATTR_SPARSE_MMA_MASK
	.align		4
.L_85:
        /*0068*/ 	.byte	0x03, 0x50
        /*006a*/ 	.short	0x0000


	//----- nvinfo : EIATTR_MAXREG_COUNT
	.align		4
        /*006c*/ 	.byte	0x03, 0x1b
        /*006e*/ 	.short	0x00ff


	//----- nvinfo : EIATTR_MERCURY_ISA_VERSION
	.align		4
        /*0070*/ 	.byte	0x03, 0x5f
        /*0072*/ 	.short	0x0101


	//----- nvinfo : EIATTR_VRC_CTA_INIT_COUNT
	.align		4
        /*0074*/ 	.byte	0x02, 0x4a
	.zero		1
	.zero		1


	//----- nvinfo : EIATTR_EXIT_INSTR_OFFSETS
	.align		4
        /*0078*/ 	.byte	0x04, 0x1c
        /*007a*/ 	.short	(.L_87 - .L_86)


	//   ....[0]....
.L_86:
        /*007c*/ 	.word	0x00000040


	//   ....[1]....
        /*0080*/ 	.word	0x00000990


	//   ....[2]....
        /*0084*/ 	.word	0x00000a10


	//   ....[3]....
        /*0088*/ 	.word	0x00000a90


	//----- nvinfo : EIATTR_CRS_STACK_SIZE
	.align		4
.L_87:
        /*008c*/ 	.byte	0x04, 0x1e
        /*008e*/ 	.short	(.L_89 - .L_88)
.L_88:
        /*0090*/ 	.word	0x00000000


	//----- nvinfo : EIATTR_CBANK_PARAM_SIZE
	.align		4
.L_89:
        /*0094*/ 	.byte	0x03, 0x19
        /*0096*/ 	.short	0x0028


	//----- nvinfo : EIATTR_PARAM_CBANK
	.align		4
        /*0098*/ 	.byte	0x04, 0x0a
        /*009a*/ 	.short	(.L_91 - .L_90)
	.align		4
.L_90:
        /*009c*/ 	.word	index@(.nv.constant0._Z27nmoe_cast_fp32_to_bf16_vec2PKfP13__nv_bfloat16llii)
        /*00a0*/ 	.short	0x0380
        /*00a2*/ 	.short	0x0028


	//----- nvinfo : EIATTR_SW_WAR
	.align		4
.L_91:
        /*00a4*/ 	.byte	0x04, 0x36
        /*00a6*/ 	.short	(.L_93 - .L_92)
.L_92:
        /*00a8*/ 	.word	0x00000008
.L_93:


//--------------------- .nv.info._Z12lincomb_fp32PfPKflliffi --------------------------
	.section	.nv.info._Z12lincomb_fp32PfPKflliffi,"",@"SHT_CUDA_INFO"
	.sectionflags	@""
	.align	4


	//----- nvinfo : EIATTR_CUDA_API_VERSION
	.align		4
        /*0000*/ 	.byte	0x04, 0x37
        /*0002*/ 	.short	(.L_95 - .L_94)
.L_94:
        /*0004*/ 	.word	0x00000082


	//----- nvinfo : EIATTR_KPARAM_INFO
	.align		4
.L_95:
        /*0008*/ 	.byte	0x04, 0x17
        /*000a*/ 	.short	(.L_97 - .L_96)
.L_96:
        /*000c*/ 	.word	0x00000000
        /*0010*/ 	.short	0x0007
        /*0012*/ 	.short	0x002c
        /*0014*/ 	.byte	0x00, 0xf0, 0x11, 0x00


	//----- nvinfo : EIATTR_KPARAM_INFO
	.align		4
.L_97:
        /*0018*/ 	.byte	0x04, 0x17
        /*001a*/ 	.short	(.L_99 - .L_98)
.L_98:
        /*001c*/ 	.word	0x00000000
        /*0020*/ 	.short	0x0006
        /*0022*/ 	.short	0x0028
        /*0024*/ 	.byte	0x00, 0xf0, 0x11, 0x00


	//----- nvinfo : EIATTR_KPARAM_INFO
	.align		4
.L_99:
        /*0028*/ 	.byte	0x04, 0x17
        /*002a*/ 	.short	(.L_101 - .L_100)
.L_100:
        /*002c*/ 	.word	0x00000000
        /*0030*/ 	.short	0x0005
        /*0032*/ 	.short	0x0024
        /*0034*/ 	.byte	0x00, 0xf0, 0x11, 0x00


	//----- nvinfo : EIATTR_KPARAM_INFO
	.align		4
.L_101:
        /*0038*/ 	.byte	0x04, 0x17
        /*003a*/ 	.short	(.L_103 - .L_102)
.L_102:
        /*003c*/ 	.word	0x00000000
        /*0040*/ 	.short	0x0004
        /*0042*/ 	.short	0x0020
        /*0044*/ 	.byte	0x00, 0xf0, 0x11, 0x00


	//----- nvinfo : EIATTR_KPARAM_INFO
	.align		4
.L_103:
        /*0048*/ 	.byte	0x04, 0x17
        /*004a*/ 	.short	(.L_105 - .L_104)
.L_104:
        /*004c*/ 	.word	0x00000000
        /*0050*/ 	.short	0x0003
        /*0052*/ 	.short	0x0018
        /*0054*/ 	.byte	0x00, 0xf0, 0x21, 0x00


	//----- nvinfo : EIATTR_KPARAM_INFO
	.align		4
.L_105:
        /*0058*/ 	.byte	0x04, 0x17
        /*005a*/ 	.short	(.L_107 - .L_106)
.L_106:
        /*005c*/ 	.word	0x00000000
        /*0060*/ 	.short	0x0002
        /*0062*/ 	.short	0x0010
        /*0064*/ 	.byte	0x00, 0xf0, 0x21, 0x00


	//----- nvinfo : EIATTR_KPARAM_INFO
	.align		4
.L_107:
        /*0068*/ 	.byte	0x04, 0x17
        /*006a*/ 	.short	(.L_109 - .L_108)
.L_108:
        /*006c*/ 	.word	0x00000000
        /*0070*/ 	.short	0x0001
        /*0072*/ 	.short	0x0008
        /*0074*/ 	.byte	0x00, 0xf5, 0x21, 0x00


	//----- nvinfo : EIATTR_KPARAM_INFO
	.align		4
.L_109:
        /*0078*/ 	.byte	0x04, 0x17
        /*007a*/ 	.short	(.L_111 - .L_110)
.L_110:
        /*007c*/ 	.word	0x00000000
        /*0080*/ 	.short	0x0000
        /*0082*/ 	.short	0x0000
        /*0084*/ 	.byte	0x00, 0xf5, 0x21, 0x00


	//----- nvinfo : EIATTR_SPARSE_MMA_MASK
	.align		4
.L_111:
        /*0088*/ 	.byte	0x03, 0x50
        /*008a*/ 	.short	0x0000


	//----- nvinfo : EIATTR_MAXREG_COUNT
	.align		4
        /*008c*/ 	.byte	0x03, 0x1b
        /*008e*/ 	.short	0x00ff


	//----- nvinfo : EIATTR_MERCURY_ISA_VERSION
	.align		4
        /*0090*/ 	.byte	0x03, 0x5f
        /*0092*/ 	.short	0x0101


	//----- nvinfo : EIATTR_VRC_CTA_INIT_COUNT
	.align		4
        /*0094*/ 	.byte	0x02, 0x4a
	.zero		1
	.zero		1


	//----- nvinfo : EIATTR_EXIT_INSTR_OFFSETS
	.align		4
        /*0098*/ 	.byte	0x04, 0x1c
        /*009a*/ 	.short	(.L_113 - .L_112)


	//   ....[0]....
.L_112:
        /*009c*/ 	.word	0x00000040


	//   ....[1]....
        /*00a0*/ 	.word	0x00000130


	//   ....[2]....
        /*00a4*/ 	.word	0x00000670


	//   ....[3]....
        /*00a8*/ 	.word	0x000009a0


	//----- nvinfo : EIATTR_CRS_STACK_SIZE
	.align		4
.L_113:
        /*00ac*/ 	.byte	0x04, 0x1e
        /*00ae*/ 	.short	(.L_115 - .L_114)
.L_114:
        /*00b0*/ 	.word	0x00000000


	//----- nvinfo : EIATTR_CBANK_PARAM_SIZE
	.align		4
.L_115:
        /*00b4*/ 	.byte	0x03, 0x19
        /*00b6*/ 	.short	0x0030


	//----- nvinfo : EIATTR_PARAM_CBANK
	.align		4
        /*00b8*/ 	.byte	0x04, 0x0a
        /*00ba*/ 	.short	(.L_117 - .L_116)
	.align		4
.L_116:
        /*00bc*/ 	.word	index@(.nv.constant0._Z12lincomb_fp32PfPKflliffi)
        /*00c0*/ 	.short	0x0380
        /*00c2*/ 	.short	0x0030


	//----- nvinfo : EIATTR_SW_WAR
	.align		4
.L_117:
        /*00c4*/ 	.byte	0x04, 0x36
        /*00c6*/ 	.short	(.L_119 - .L_118)
.L_118:
        /*00c8*/ 	.word	0x00000008
.L_119:


//--------------------- .nv.info._Z15scale_frob_bf16P13__nv_bfloat16xxPKfx --------------------------
	.section	.nv.info._Z15scale_frob_bf16P13__nv_bfloat16xxPKfx,"",@"SHT_CUDA_INFO"
	.sectionflags	@""
	.align	4


	//----- nvinfo : EIATTR_CUDA_API_VERSION
	.align		4
        /*0000*/ 	.byte	0x04, 0x37
        /*0002*/ 	.short	(.L_121 - .L_120)
.L_120:
        /*0004*/ 	.word	0x00000082


	//----- nvinfo : EIATTR_KPARAM_INFO
	.align		4
.L_121:
        /*0008*/ 	.byte	0x04, 0x17
        /*000a*/ 	.short	(.L_123 - .L_122)
.L_122:
        /*000c*/ 	.word	0x00000000
        /*0010*/ 	.short	0x0004
        /*0012*/ 	.short	0x0020
        /*0014*/ 	.byte	0x00, 0xf0, 0x21, 0x00


	//----- nvinfo : EIATTR_KPARAM_INFO
	.align		4
.L_123:
        /*0018*/ 	.byte	0x04, 0x17
        /*001a*/ 	.short	(.L_125 - .L_124)
.L_124:
        /*001c*/ 	.word	0x00000000
        /*0020*/ 	.short	0x0003
        /*0022*/ 	.short	0x0018
        /*0024*/ 	.byte	0x00, 0xf5, 0x21, 0x00


	//----- nvinfo : EIATTR_KPARAM_INFO
	.align		4
.L_125:
        /*0028*/ 	.byte	0x04, 0x17
        /*002a*/ 	.short	(.L_127 - .L_126)
.L_126:
        /*002c*/ 	.word	0x00000000
        /*0030*/ 	.short	0x0002
        /*0032*/ 	.short	0x0010
        /*0034*/ 	.byte	0x00, 0xf0, 0x21, 0x00


	//----- nvinfo : EIATTR_KPARAM_INFO
	.align		4
.L_127:
        /*0038*/ 	.byte	0x04, 0x17
        /*003a*/ 	.short	(.L_129 - .L_128)
.L_128:
        /*003c*/ 	.word	0x00000000
        /*0040*/ 	.short	0x0001
        /*0042*/ 	.short	0x0008
        /*0044*/ 	.byte	0x00, 0xf0, 0x21, 0x00


	//----- nvinfo : EIATTR_KPARAM_INFO
	.align		4
.L_129:
        /*0048*/ 	.byte	0x04, 0x17
        /*004a*/ 	.short	(.L_131 - .L_130)
.L_130:
        /*004c*/ 	.word	0x00000000
        /*0050*/ 	.short	0x0000
        /*0052*/ 	.short	0x0000
        /*0054*/ 	.byte	0x00, 0xf5, 0x21, 0x00


	//----- nvinfo : EIATTR_SPARSE_MMA_MASK
	.align		4
.L_131:
        /*0058*/ 	.byte	0x03, 0x50
        /*005a*/ 	.short	0x0000


	//----- nvinfo : EIATTR_MAXREG_COUNT
	.align		4
        /*005c*/ 	.byte	0x03, 0x1b
        /*005e*/ 	.short	0x00ff


	//----- nvinfo : EIATTR_MERCURY_ISA_VERSION
	.align		4
        /*0060*/ 	.byte	0x03, 0x5f
        /*0062*/ 	.short	0x0101


	//----- nvinfo : EIATTR_VRC_CTA_INIT_COUNT
	.align		4
        /*0064*/ 	.byte	0x02, 0x4a
	.zero		1
	.zero		1


	//----- nvinfo : EIATTR_EXIT_INSTR_OFFSETS
	.align		4
        /*0068*/ 	.byte	0x04, 0x1c
        /*006a*/ 	.short	(.L_133 - .L_132)


	//   ....[0]....
.L_132:
        /*006c*/ 	.word	0x00000050


	//   ....[1]....
        /*0070*/ 	.word	0x000000e0


	//   ....[2]....
        /*0074*/ 	.word	0x00000600


	//   ....[3]....
        /*0078*/ 	.word	0x000008d0


	//----- nvinfo : EIATTR_CRS_STACK_SIZE
	.align		4
.L_133:
        /*007c*/ 	.byte	0x04, 0x1e
        /*007e*/ 	.short	(.L_135 - .L_134)
.L_134:
        /*0080*/ 	.word	0x00000000


	//----- nvinfo : EIATTR_CBANK_PARAM_SIZE
	.align		4
.L_135:
        /*0084*/ 	.byte	0x03, 0x19
        /*0086*/ 	.short	0x0028


	//----- nvinfo : EIATTR_PARAM_CBANK
	.align		4
        /*0088*/ 	.byte	0x04, 0x0a
        /*008a*/ 	.short	(.L_137 - .L_136)
	.align		4
.L_136:
        /*008c*/ 	.word	index@(.nv.constant0._Z15scale_frob_bf16P13__nv_bfloat16xxPKfx)
        /*0090*/ 	.short	0x0380
        /*0092*/ 	.short	0x0028


	//----- nvinfo : EIATTR_SW_WAR
	.align		4
.L_137:
        /*0094*/ 	.byte	0x04, 0x36
        /*0096*/ 	.short	(.L_139 - .L_138)
.L_138:
        /*0098*/ 	.word	0x00000008
.L_139:


//--------------------- .nv.info._Z16reduce_frob_bf16PK13__nv_bfloat16xxPfx --------------------------
	.section	.nv.info._Z16reduce_frob_bf16PK13__nv_bfloat16xxPfx,"",@"SHT_CUDA_INFO"
	.sectionflags	@""
	.align	4


	//----- nvinfo : EIATTR_CUDA_API_VERSION
	.align		4
        /*0000*/ 	.byte	0x04, 0x37
        /*0002*/ 	.short	(.L_141 - .L_140)
.L_140:
        /*0004*/ 	.word	0x00000082


	//----- nvinfo : EIATTR_KPARAM_INFO
	.align		4
.L_141:
        /*0008*/ 	.byte	0x04, 0x17
        /*000a*/ 	.short	(.L_143 - .L_142)
.L_142:
        /*000c*/ 	.word	0x00000000
        /*0010*/ 	.short	0x0004
        /*0012*/ 	.short	0x0020
        /*0014*/ 	.byte	0x00, 0xf0, 0x21, 0x00


	//----- nvinfo : EIATTR_KPARAM_INFO
	.align		4
.L_143:
        /*0018*/ 	.byte	0x04, 0x17
        /*001a*/ 	.short	(.L_145 - .L_144)
.L_144:
        /*001c*/ 	.word	0x00000000
        /*0020*/ 	.short	0x0003
        /*0022*/ 	.short	0x0018
        /*0024*/ 	.byte	0x00, 0xf5, 0x21, 0x00


	//----- nvinfo : EIATTR_KPARAM_INFO
	.align		4
.L_145:
        /*0028*/ 	.byte	0x04, 0x17
        /*002a*/ 	.short	(.L_147 - .L_146)
.L_146:
        /*002c*/ 	.word	0x00000000
        /*0030*/ 	.short	0x0002
        /*0032*/ 	.short	0x0010
        /*0034*/ 	.byte	0x00, 0xf0, 0x21, 0x00


	//----- nvinfo : EIATTR_KPARAM_INFO
	.align		4
.L_147:
        /*0038*/ 	.byte	0x04, 0x17
        /*003a*/ 	.short	(.L_149 - .L_148)
.L_148:
        /*003c*/ 	.word	0x00000000
        /*0040*/ 	.short	0x0001
        /*0042*/ 	.short	0x0008
        /*0044*/ 	.byte	0x00, 0xf0, 0x21, 0x00


	//----- nvinfo : EIATTR_KPARAM_INFO
	.align		4
.L_149:
        /*0048*/ 	.byte	0x04, 0x17
        /*004a*/ 	.short	(.L_151 - .L_150)
.L_150:
        /*004c*/ 	.word	0x00000000
        /*0050*/ 	.short	0x0000
        /*0052*/ 	.short	0x0000
        /*0054*/ 	.byte	0x00, 0xf5, 0x21, 0x00


	//----- nvinfo : EIATTR_SPARSE_MMA_MASK
	.align		4
.L_151:
        /*0058*/ 	.byte	0x03, 0x50
        /*005a*/ 	.short	0x0000


	//----- nvinfo : EIATTR_MAXREG_COUNT
	.align		4
        /*005c*/ 	.byte	0x03, 0x1b
        /*005e*/ 	.short	0x00ff


	//----- nvinfo : EIATTR_NUM_BARRIERS
	.align		4
        /*0060*/ 	.byte	0x02, 0x4c
        /*0062*/ 	.byte	0x01
	.zero		1


	//----- nvinfo : EIATTR_MERCURY_ISA_VERSION
	.align		4
        /*0064*/ 	.byte	0x03, 0x5f
        /*0066*/ 	.short	0x0101


	//----- nvinfo : EIATTR_VRC_CTA_INIT_COUNT
	.align		4
        /*0068*/ 	.byte	0x02, 0x4a
	.zero		1
	.zero		1


	//----- nvinfo : EIATTR_EXIT_INSTR_OFFSETS
	.align		4
        /*006c*/ 	.byte	0x04, 0x1c
        /*006e*/ 	.short	(.L_153 - .L_152)


	//   ....[0]....
.L_152:
        /*0070*/ 	.word	0x00000050


	//   ....[1]....
        /*0074*/ 	.word	0x00000970


	//   ....[2]....
        /*0078*/ 	.word	0x00000a20


	//----- nvinfo : EIATTR_CRS_STACK_SIZE
	.align		4
.L_153:
        /*007c*/ 	.byte	0x04, 0x1e
        /*007e*/ 	.short	(.L_155 - .L_154)
.L_154:
        /*0080*/ 	.word	0x00000000


	//----- nvinfo : EIATTR_CBANK_PARAM_SIZE
	.align		4
.L_155:
        /*0084*/ 	.byte	0x03, 0x19
        /*0086*/ 	.short	0x0028


	//----- nvinfo : EIATTR_PARAM_CBANK
	.align		4
        /*0088*/ 	.byte	0x04, 0x0a
        /*008a*/ 	.short	(.L_157 - .L_156)
	.align		4
.L_156:
        /*008c*/ 	.word	index@(.nv.constant0._Z16reduce_frob_bf16PK13__nv_bfloat16xxPfx)
        /*0090*/ 	.short	0x0380
        /*0092*/ 	.short	0x0028


	//----- nvinfo : EIATTR_SW_WAR
	.align		4
.L_157:
        /*0094*/ 	.byte	0x04, 0x36
        /*0096*/ 	.short	(.L_159 - .L_158)
.L_158:
        /*0098*/ 	.word	0x00000008
.L_159:


//--------------------- .nv.info._Z22normuon_invsqrt_kernelPfx --------------------------
	.section	.nv.info._Z22normuon_invsqrt_kernelPfx,"",@"SHT_CUDA_INFO"
	.sectionflags	@""
	.align	4


	//----- nvinfo : EIATTR_CUDA_API_VERSION
	.align		4
        /*0000*/ 	.byte	0x04, 0x37
        /*0002*/ 	.short	(.L_161 - .L_160)
.L_160:
        /*0004*/ 	.word	0x00000082


	//----- nvinfo : EIATTR_KPARAM_INFO
	.align		4
.L_161:
        /*0008*/ 	.byte	0x04, 0x17
        /*000a*/ 	.short	(.L_163 - .L_162)
.L_162:
        /*000c*/ 	.word	0x00000000
        /*0010*/ 	.short	0x0001
        /*0012*/ 	.short	0x0008
        /*0014*/ 	.byte	0x00, 0xf0, 0x21, 0x00


	//----- nvinfo : EIATTR_KPARAM_INFO
	.align		4
.L_163:
        /*0018*/ 	.byte	0x04, 0x17
        /*001a*/ 	.short	(.L_165 - .L_164)
.L_164:
        /*001c*/ 	.word	0x00000000
        /*0020*/ 	.short	0x0000
        /*0022*/ 	.short	0x0000
        /*0024*/ 	.byte	0x00, 0xf5, 0x21, 0x00


	//----- nvinfo : EIATTR_SPARSE_MMA_MASK
	.align		4
.L_165:
        /*0028*/ 	.byte	0x03, 0x50
        /*002a*/ 	.short	0x0000


	//----- nvinfo : EIATTR_MAXREG_COUNT
	.align		4
        /*002c*/ 	.byte	0x03, 0x1b
        /*002e*/ 	.short	0x00ff


	//----- nvinfo : EIATTR_MERCURY_ISA_VERSION
	.align		4
        /*0030*/ 	.byte	0x03, 0x5f
        /*0032*/ 	.short	0x0101


	//----- nvinfo : EIATTR_VRC_CTA_INIT_COUNT
	.align		4
        /*0034*/ 	.byte	0x02, 0x4a
	.zero		1
	.zero		1


	//----- nvinfo : EIATTR_EXIT_INSTR_OFFSETS
	.align		4
        /*0038*/ 	.byte	0x04, 0x1c
        /*003a*/ 	.short	(.L_167 - .L_166)


	//   ....[0]....
.L_166:
        /*003c*/ 	.word	0x00000080


	//   ....[1]....
        /*0040*/ 	.word	0x000002c0


	//----- nvinfo : EIATTR_CRS_STACK_SIZE
	.align		4
.L_167:
        /*0044*/ 	.byte	0x04, 0x1e
        /*0046*/ 	.short	(.L_169 - .L_168)
.L_168:
        /*0048*/ 	.word	0x00000000


	//----- nvinfo : EIATTR_CBANK_PARAM_SIZE
	.align		4
.L_169:
        /*004c*/ 	.byte	0x03, 0x19
        /*004e*/ 	.short	0x0010


	//----- nvinfo : EIATTR_PARAM_CBANK
	.align		4
        /*0050*/ 	.byte	0x04, 0x0a
        /*0052*/ 	.short	(.L_171 - .L_170)
	.align		4
.L_170:
        /*0054*/ 	.word	index@(.nv.constant0._Z22normuon_invsqrt_kernelPfx)
        /*0058*/ 	.short	0x0380
        /*005a*/ 	.short	0x0010


	//----- nvinfo : EIATTR_SW_WAR
	.align		4
.L_171:
        /*005c*/ 	.byte	0x04, 0x36
        /*005e*/ 	.short	(.L_173 - .L_172)
.L_172:
        /*0060*/ 	.word	0x00000008
.L_173:


//--------------------- .nv.callgraph             --------------------------
	.section	.nv.callgraph,"",@"SHT_CUDA_CALLGRAPH"
	.align	4
	.sectionentsize	8
	.align		4
        /*0000*/ 	.word	0x00000000
	.align		4
        /*0004*/ 	.word	0xffffffff
	.align		4
        /*0008*/ 	.word	0x00000000
	.align		4
        /*000c*/ 	.word	0xfffffffe
	.align		4
        /*0010*/ 	.word	0x00000000
	.align		4
        /*0014*/ 	.word	0xfffffffd
	.align		4
        /*0018*/ 	.word	0x00000000
	.align		4
        /*001c*/ 	.word	0xfffffffc


//--------------------- .text._Z27nmoe_cast_bf16_to_fp32_vec2PK13__nv_bfloat16Pfllii --------------------------
	.section	.text._Z27nmoe_cast_bf16_to_fp32_vec2PK13__nv_bfloat16Pfllii,"ax",@progbits
	.align	128
.text._Z27nmoe_cast_bf16_to_fp32_vec2PK13__nv_bfloat16Pfllii:
        .type           _Z27nmoe_cast_bf16_to_fp32_vec2PK13__nv_bfloat16Pfllii,@function
        .size           _Z27nmoe_cast_bf16_to_fp32_vec2PK13__nv_bfloat16Pfllii,(.L_x_60 - _Z27nmoe_cast_bf16_to_fp32_vec2PK13__nv_bfloat16Pfllii)
        .other          _Z27nmoe_cast_bf16_to_fp32_vec2PK13__nv_bfloat16Pfllii,@"STO_CUDA_ENTRY STV_DEFAULT"
_Z27nmoe_cast_bf16_to_fp32_vec2PK13__nv_bfloat16Pfllii:
[----:B------:R-:W-:Y:S08]  /*0000*/  LDC R1, c[0x0][0x37c] ;  /* 0x0000df00ff017b82 */ /* 0x000ff00000000800 */
[----:B------:R-:W0:Y:S08]  /*0010*/  S2UR UR8, SR_CTAID.Y ;  /* 0x00000000000879c3 */ /* 0x000e300000002600 */
[----:B------:R-:W0:Y:S02]  /*0020*/  LDC R0, c[0x0][0x3a4] ;  /* 0x0000e900ff007b82 */ /* 0x000e240000000800 */
[----:B0-----:R-:W-:-:S13]  /*0030*/  ISETP.LE.AND P0, PT, R0, UR8, PT ;  /* 0x0000000800007c0c */ /* 0x001fda000bf03270 */
[----:B------:R-:W-:Y:S05]  /*0040*/  @P0 EXIT ;  /* 0x000000000000094d */ /* 0x000fea0003800000 */
[----:B------:R-:W0:Y:S01]  /*0050*/  S2R R13, SR_TID.X ;  /* 0x00000000000d7919 */ /* 0x000e220000002100 */
[----:B------:R-:W0:Y:S01]  /*0060*/  S2UR UR10, SR_CTAID.X ;  /* 0x00000000000a79c3 */ /* 0x000e220000002500 */
[----:B------:R-:W1:Y:S01]  /*0070*/  LDCU.128 UR12, c[0x0][0x390] ;  /* 0x00007200ff0c77ac */ /* 0x000e620008000c00 */
[----:B------:R-:W-:Y:S01]  /*0080*/  BSSY.RECONVERGENT B0, `(.L_x_0) ;  /* 0x0000097000007945 */ /* 0x000fe20003800200 */
[----:B------:R-:W2:Y:S05]  /*0090*/  LDCU.128 UR16, c[0x0][0x380] ;  /* 0x00007000ff1077ac */ /* 0x000eaa0008000c00 */
[----:B------:R-:W0:Y:S08]  /*00a0*/  LDC R2, c[0x0][0x360] ;  /* 0x0000d800ff027b82 */ /* 0x000e300000000800 */
[----:B------:R-:W3:Y:S01]  /*00b0*/  LDC R8, c[0x0][0x3a0] ;  /* 0x0000e800ff087b82 */ /* 0x000ee20000000800 */
[----:B-1----:R-:W-:-:S02]  /*00c0*/  UIMAD.WIDE.U32 UR4, UR8, UR12, URZ ;  /* 0x0000000c080472a5 */ /* 0x002fc4000f8e00ff */
[----:B------:R-:W-:Y:S02]  /*00d0*/  UIMAD.WIDE.U32 UR6, UR8, UR14, URZ ;  /* 0x0000000e080672a5 */ /* 0x000fe4000f8e00ff */
[----:B------:R-:W-:Y:S02]  /*00e0*/  UIMAD UR9, UR8, UR13, UR5 ;  /* 0x0000000d080972a4 */ /* 0x000fe4000f8e0205 */
[----:B------:R-:W-:Y:S02]  /*00f0*/  UIMAD UR8, UR8, UR15, UR7 ;  /* 0x0000000f080872a4 */ /* 0x000fe4000f8e0207 */
[----:B------:R-:W-:Y:S02]  /*0100*/  USHF.L.U32 UR15, UR4, 0x1, URZ ;  /* 0x00000001040f7899 */ /* 0x000fe400080006ff */
[----:B------:R-:W-:Y:S02]  /*0110*/  USHF.L.U32 UR14, UR6, 0x2, URZ ;  /* 0x00000002060e7899 */ /* 0x000fe400080006ff */
[----:B--2---:R-:W-:Y:S01]  /*0120*/  UIADD3 UR7, UP0, UPT, UR15, UR16, URZ ;  /* 0x000000100f077290 */ /* 0x004fe2000ff1e0ff */
[----:B0-----:R-:W-:Y:S01]  /*0130*/  IMAD R9, R2, UR10, R13 ;  /* 0x0000000a02097c24 */ /* 0x001fe2000f8e020d */
[----:B------:R-:W-:-:S02]  /*0140*/  UIADD3 UR5, UP1, UPT, UR14, UR18, URZ ;  /* 0x000000120e057290 */ /* 0x000fc4000ff3e0ff */
[----:B------:R-:W-:Y:S02]  /*0150*/  USHF.L.U64.HI UR9, UR4, 0x1, UR9 ;  /* 0x0000000104097899 */ /* 0x000fe40008010209 */
[----:B------:R-:W-:Y:S01]  /*0160*/  USHF.L.U64.HI UR6, UR6, 0x2, UR8 ;  /* 0x0000000206067899 */ /* 0x000fe20008010208 */
[----:B------:R-:W0:Y:S01]  /*0170*/  LDCU.64 UR12, c[0x0][0x358] ;  /* 0x00006b00ff0c77ac */ /* 0x000e220008000a00 */
[----:B---3--:R-:W-:Y:S01]  /*0180*/  SHF.R.S32.HI R8, RZ, 0x1, R8 ;  /* 0x00000001ff087819 */ /* 0x008fe20000011408 */
[----:B------:R-:W-:-:S03]  /*0190*/  UIADD3.X UR8, UPT, UPT, UR9, UR17, URZ, UP0, !UPT ;  /* 0x0000001109087290 */ /* 0x000fc600087fe4ff */
[----:B------:R-:W-:Y:S01]  /*01a0*/  ISETP.GE.U32.AND P0, PT, R9, R8, PT ;  /* 0x000000080900720c */ /* 0x000fe20003f06070 */
[----:B------:R-:W-:Y:S01]  /*01b0*/  UIADD3.X UR4, UPT, UPT, UR6, UR19, URZ, UP1, !UPT ;  /* 0x0000001306047290 */ /* 0x000fe20008ffe4ff */
[----:B------:R-:W-:-:S04]  /*01c0*/  SHF.R.S32.HI R11, RZ, 0x1f, R8 ;  /* 0x0000001fff0b7819 */ /* 0x000fc80000011408 */
[----:B------:R-:W-:-:S13]  /*01d0*/  ISETP.GE.AND.EX P0, PT, RZ, R11, PT, P0 ;  /* 0x0000000bff00720c */ /* 0x000fda0003f06300 */
[----:B0-----:R-:W-:Y:S05]  /*01e0*/  @P0 BRA `(.L_x_1) ;  /* 0x0000000800000947 */ /* 0x001fea0003800000 */
[----:B------:R-:W0:Y:S01]  /*01f0*/  LDCU UR11, c[0x0][0x370] ;  /* 0x00006e00ff0b77ac */ /* 0x000e220008000800 */
[----:B------:R-:W-:Y:S01]  /*0200*/  IMAD.MOV.U32 R0, RZ, RZ, RZ ;  /* 0x000000ffff007224 */ /* 0x000fe200078e00ff */
[----:B------:R-:W-:Y:S01]  /*0210*/  BSSY.RECONVERGENT B1, `(.L_x_2) ;  /* 0x0000025000017945 */ /* 0x000fe20003800200 */
[----:B0-----:R-:W-:-:S05]  /*0220*/  IMAD R2, R2, UR11, RZ ;  /* 0x0000000b02027c24 */ /* 0x001fca000f8e02ff */
[----:B------:R-:W-:-:S04]  /*0230*/  IADD3 R15, P1, PT, R2, R9, RZ ;  /* 0x00000009020f7210 */ /* 0x000fc80007f3e0ff */
[CC--:B------:R-:W-:Y:S01]  /*0240*/  ISETP.GE.U32.AND P0, PT, R15.reuse, R8.reuse, PT ;  /* 0x000000080f00720c */ /* 0x0c0fe20003f06070 */
[----:B------:R-:W-:Y:S01]  /*0250*/  IMAD.X R6, RZ, RZ, R0, P1 ;  /* 0x000000ffff067224 */ /* 0x000fe200008e0600 */
[----:B------:R-:W-:-:S04]  /*0260*/  ISETP.GT.U32.AND P1, PT, R15, R8, PT ;  /* 0x000000080f00720c */ /* 0x000fc80003f24070 */
[CC--:B------:R-:W-:Y:S02]  /*0270*/  ISETP.GE.U32.AND.EX P0, PT, R6.reuse, R11.reuse, PT, P0 ;  /* 0x0000000b0600720c */ /* 0x0c0fe40003f06100 */
[CC--:B------:R-:W-:Y:S02]  /*0280*/  ISETP.GT.U32.AND.EX P1, PT, R6.reuse, R11.reuse, PT, P1 ;  /* 0x0000000b0600720c */ /* 0x0c0fe40003f24110 */
[----:B------:R-:W-:Y:S02]  /*0290*/  SEL R3, RZ, 0x1, P0 ;  /* 0x00000001ff037807 */ /* 0x000fe40000000000 */
[----:B------:R-:W-:Y:S02]  /*02a0*/  SEL R4, R15, R8, P1 ;  /* 0x000000080f047207 */ /* 0x000fe40000800000 */
[----:B------:R-:W-:Y:S02]  /*02b0*/  SEL R7, R6, R11, P1 ;  /* 0x0000000b06077207 */ /* 0x000fe40000800000 */
[----:B------:R-:W-:-:S04]  /*02c0*/  IADD3 R15, P0, P1, R4, -R15, -R3 ;  /* 0x8000000f040f7210 */ /* 0x000fc8000791e803 */
[----:B------:R-:W-:-:S04]  /*02d0*/  IADD3.X R7, PT, PT, R7, -0x1, ~R6, P0, P1 ;  /* 0xffffffff07077810 */ /* 0x000fc800007e2c06 */
[----:B------:R-:W-:-:S13]  /*02e0*/  ISETP.NE.U32.AND P0, PT, R7, RZ, PT ;  /* 0x000000ff0700720c */ /* 0x000fda0003f05070 */
[----:B------:R-:W-:Y:S05]  /*02f0*/  @P0 BRA `(.L_x_3) ;  /* 0x0000000000500947 */ /* 0x000fea0003800000 */
[----:B------:R-:W0:Y:S01]  /*0300*/  I2F.U32.RP R6, R2 ;  /* 0x0000000200067306 */ /* 0x000e220000209000 */
[----:B------:R-:W-:Y:S01]  /*0310*/  IMAD.MOV R7, RZ, RZ, -R2 ;  /* 0x000000ffff077224 */ /* 0x000fe200078e0a02 */
[----:B------:R-:W-:-:S06]  /*0320*/  ISETP.NE.U32.AND P2, PT, R2, RZ, PT ;  /* 0x000000ff0200720c */ /* 0x000fcc0003f45070 */
[----:B0-----:R-:W0:Y:S02]  /*0330*/  MUFU.RCP R6, R6 ;  /* 0x0000000600067308 */ /* 0x001e240000001000 */
[----:B0-----:R-:W-:-:S06]  /*0340*/  VIADD R4, R6, 0xffffffe ;  /* 0x0ffffffe06047836 */ /* 0x001fcc0000000000 */
[----:B------:R0:W1:Y:S02]  /*0350*/  F2I.FTZ.U32.TRUNC.NTZ R5, R4 ;  /* 0x0000000400057305 */ /* 0x000064000021f000 */
[----:B0-----:R-:W-:Y:S02]  /*0360*/  IMAD.MOV.U32 R4, RZ, RZ, RZ ;  /* 0x000000ffff047224 */ /* 0x001fe400078e00ff */
[----:B-1----:R-:W-:-:S04]  /*0370*/  IMAD R7, R7, R5, RZ ;  /* 0x0000000507077224 */ /* 0x002fc800078e02ff */
[----:B------:R-:W-:-:S06]  /*0380*/  IMAD.HI.U32 R10, R5, R7, R4 ;  /* 0x00000007050a7227 */ /* 0x000fcc00078e0004 */
[----:B------:R-:W-:-:S04]  /*0390*/  IMAD.HI.U32 R4, R10, R15, RZ ;  /* 0x0000000f0a047227 */ /* 0x000fc800078e00ff */
[----:B------:R-:W-:-:S04]  /*03a0*/  IMAD.MOV R5, RZ, RZ, -R4 ;  /* 0x000000ffff057224 */ /* 0x000fc800078e0a04 */
[----:B------:R-:W-:Y:S02]  /*03b0*/  IMAD R15, R2, R5, R15 ;  /* 0x00000005020f7224 */ /* 0x000fe400078e020f */
[----:B------:R-:W-:-:S03]  /*03c0*/  IMAD.MOV.U32 R5, RZ, RZ, RZ ;  /* 0x000000ffff057224 */ /* 0x000fc600078e00ff */
[----:B------:R-:W-:-:S13]  /*03d0*/  ISETP.GE.U32.AND P0, PT, R15, R2, PT ;  /* 0x000000020f00720c */ /* 0x000fda0003f06070 */
[----:B------:R-:W-:Y:S02]  /*03e0*/  @P0 IMAD.IADD R15, R15, 0x1, -R2 ;  /* 0x000000010f0f0824 */ /* 0x000fe400078e0a02 */
[----:B------:R-:W-:-:S03]  /*03f0*/  @P0 VIADD R4, R4, 0x1 ;  /* 0x0000000104040836 */ /* 0x000fc60000000000 */
[----:B------:R-:W-:-:S13]  /*0400*/  ISETP.GE.U32.AND P1, PT, R15, R2, PT ;  /* 0x000000020f00720c */ /* 0x000fda0003f26070 */
[----:B------:R-:W-:Y:S01]  /*0410*/  @P1 VIADD R4, R4, 0x1 ;  /* 0x0000000104041836 */ /* 0x000fe20000000000 */
[----:B------:R-:W-:Y:S01]  /*0420*/  @!P2 LOP3.LUT R4, RZ, R2, RZ, 0x33, !PT ;  /* 0x00000002ff04a212 */ /* 0x000fe200078e33ff */
[----:B------:R-:W-:Y:S06]  /*0430*/  BRA `(.L_x_4) ;  /* 0x0000000000087947 */ /* 0x000fec0003800000 */
.L_x_3:
[----:B------:R-:W-:-:S07]  /*0440*/  MOV R6, 0x460 ;  /* 0x0000046000067802 */ /* 0x000fce0000000f00 */
[----:B------:R-:W-:Y:S05]  /*0450*/  CALL.REL.NOINC `($__internal_0_$__cuda_sm20_div_u64) ;  /* 0x0000000400b87944 */ /* 0x000fea0003c00000 */
.L_x_4:
[----:B------:R-:W-:Y:S05]  /*0460*/  BSYNC.RECONVERGENT B1 ;  /* 0x0000000000017941 */ /* 0x000fea0003800200 */
.L_x_2:
[----:B------:R-:W-:Y:S01]  /*0470*/  IADD3 R3, P0, PT, R4, R3, RZ ;  /* 0x0000000304037210 */ /* 0x000fe20007f1e0ff */
[----:B------:R-:W-:Y:S03]  /*0480*/  BSSY.RECONVERGENT B1, `(.L_x_5) ;  /* 0x0000028000017945 */ /* 0x000fe60003800200 */
[C---:B------:R-:W-:Y:S01]  /*0490*/  LOP3.LUT R6, R3.reuse, 0x3, RZ, 0xc0, !PT ;  /* 0x0000000303067812 */ /* 0x040fe200078ec0ff */
[----:B------:R-:W-:Y:S01]  /*04a0*/  IMAD.X R4, RZ, RZ, R5, P0 ;  /* 0x000000ffff047224 */ /* 0x000fe200000e0605 */
[----:B------:R-:W-:Y:S02]  /*04b0*/  ISETP.GE.U32.AND P0, PT, R3, 0x3, PT ;  /* 0x000000030300780c */ /* 0x000fe40003f06070 */
[----:B------:R-:W-:Y:S02]  /*04c0*/  ISETP.NE.U32.AND P1, PT, R6, 0x3, PT ;  /* 0x000000030600780c */ /* 0x000fe40003f25070 */
[----:B------:R-:W-:-:S02]  /*04d0*/  ISETP.GE.U32.AND.EX P0, PT, R4, RZ, PT, P0 ;  /* 0x000000ff0400720c */ /* 0x000fc40003f06100 */
[----:B------:R-:W-:-:S13]  /*04e0*/  ISETP.NE.AND.EX P1, PT, RZ, RZ, PT, P1 ;  /* 0x000000ffff00720c */ /* 0x000fda0003f25310 */
[----:B------:R-:W-:Y:S05]  /*04f0*/  @!P1 BRA `(.L_x_6) ;  /* 0x0000000000809947 */ /* 0x000fea0003800000 */
[----:B------:R-:W0:Y:S01]  /*0500*/  LDCU.128 UR16, c[0x0][0x380] ;  /* 0x00007000ff1077ac */ /* 0x000e220008000c00 */
[----:B------:R-:W-:Y:S01]  /*0510*/  LEA R17, P1, R9, UR14, 0x3 ;  /* 0x0000000e09117c11 */ /* 0x000fe2000f8218ff */
[----:B------:R-:W-:Y:S01]  /*0520*/  VIADD R3, R3, 0x1 ;  /* 0x0000000103037836 */ /* 0x000fe20000000000 */
[C---:B------:R-:W-:Y:S01]  /*0530*/  LEA R15, P3, R9.reuse, UR15, 0x2 ;  /* 0x0000000f090f7c11 */ /* 0x040fe2000f8610ff */
[----:B------:R-:W-:Y:S01]  /*0540*/  IMAD.MOV.U32 R10, RZ, RZ, RZ ;  /* 0x000000ffff0a7224 */ /* 0x000fe200078e00ff */
[C-C-:B------:R-:W-:Y:S02]  /*0550*/  LEA.HI.X R14, R9.reuse, UR6, R0.reuse, 0x3, P1 ;  /* 0x00000006090e7c11 */ /* 0x140fe400088f1c00 */
[----:B------:R-:W-:Y:S02]  /*0560*/  LEA.HI.X R12, R9, UR9, R0, 0x2, P3 ;  /* 0x00000009090c7c11 */ /* 0x000fe400098f1400 */
[----:B------:R-:W-:Y:S02]  /*0570*/  LOP3.LUT R3, R3, 0x3, RZ, 0xc0, !PT ;  /* 0x0000000303037812 */ /* 0x000fe400078ec0ff */
[----:B0-----:R-:W-:-:S02]  /*0580*/  IADD3 R17, P2, PT, R17, UR18, RZ ;  /* 0x0000001211117c10 */ /* 0x001fc4000ff5e0ff */
[----:B------:R-:W-:Y:S02]  /*0590*/  IADD3 R15, P4, PT, R15, UR16, RZ ;  /* 0x000000100f0f7c10 */ /* 0x000fe4000ff9e0ff */
[----:B------:R-:W-:Y:S02]  /*05a0*/  IADD3.X R14, PT, PT, R14, UR19, RZ, P2, !PT ;  /* 0x000000130e0e7c10 */ /* 0x000fe400097fe4ff */
[----:B------:R-:W-:-:S09]  /*05b0*/  IADD3.X R12, PT, PT, R12, UR17, RZ, P4, !PT ;  /* 0x000000110c0c7c10 */ /* 0x000fd2000a7fe4ff */
.L_x_7:
[----:B0-----:R-:W-:Y:S02]  /*05c0*/  IMAD.MOV.U32 R6, RZ, RZ, R15 ;  /* 0x000000ffff067224 */ /* 0x001fe400078e000f */
[----:B------:R-:W-:-:S05]  /*05d0*/  IMAD.MOV.U32 R7, RZ, RZ, R12 ;  /* 0x000000ffff077224 */ /* 0x000fca00078e000c */
[----:B------:R0:W2:Y:S01]  /*05e0*/  LDG.E.CONSTANT R4, desc[UR12][R6.64] ;  /* 0x0000000c06047981 */ /* 0x0000a2000c1e9900 */
[----:B------:R-:W-:Y:S02]  /*05f0*/  IADD3 R3, P1, PT, R3, -0x1, RZ ;  /* 0xffffffff03037810 */ /* 0x000fe40007f3e0ff */
[----:B------:R-:W-:Y:S02]  /*0600*/  IADD3 R9, P2, PT, R2, R9, RZ ;  /* 0x0000000902097210 */ /* 0x000fe40007f5e0ff */
[----:B------:R-:W-:Y:S02]  /*0610*/  IADD3.X R10, PT, PT, R10, -0x1, RZ, P1, !PT ;  /* 0xffffffff0a0a7810 */ /* 0x000fe40000ffe4ff */
[----:B------:R-:W-:Y:S01]  /*0620*/  ISETP.NE.U32.AND P1, PT, R3, RZ, PT ;  /* 0x000000ff0300720c */ /* 0x000fe20003f25070 */
[----:B------:R-:W-:Y:S01]  /*0630*/  IMAD.X R0, RZ, RZ, R0, P2 ;  /* 0x000000ffff007224 */ /* 0x000fe200010e0600 */
[----:B------:R-:W-:Y:S01]  /*0640*/  LEA R15, P4, R2, R15, 0x2 ;  /* 0x0000000f020f7211 */ /* 0x000fe200078810ff */
[----:B0-----:R-:W-:Y:S01]  /*0650*/  IMAD.MOV.U32 R6, RZ, RZ, R17 ;  /* 0x000000ffff067224 */ /* 0x001fe200078e0011 */
[----:B------:R-:W-:Y:S01]  /*0660*/  ISETP.NE.AND.EX P1, PT, R10, RZ, PT, P1 ;  /* 0x000000ff0a00720c */ /* 0x000fe20003f25310 */
[----:B------:R-:W-:Y:S01]  /*0670*/  IMAD.MOV.U32 R7, RZ, RZ, R14 ;  /* 0x000000ffff077224 */ /* 0x000fe200078e000e */
[----:B------:R-:W-:-:S02]  /*0680*/  LEA R17, P3, R2, R17, 0x3 ;  /* 0x0000001102117211 */ /* 0x000fc400078618ff */
[C---:B------:R-:W-:Y:S02]  /*0690*/  LEA.HI.X R12, R2.reuse, R12, RZ, 0x2, P4 ;  /* 0x0000000c020c7211 */ /* 0x040fe400020f14ff */
[----:B------:R-:W-:Y:S02]  /*06a0*/  LEA.HI.X R14, R2, R14, RZ, 0x3, P3 ;  /* 0x0000000e020e7211 */ /* 0x000fe400018f1cff */
[C---:B--2---:R-:W-:Y:S01]  /*06b0*/  PRMT R5, R4.reuse, 0x7632, R5 ;  /* 0x0000763204057816 */ /* 0x044fe20000000005 */
[----:B------:R-:W-:-:S04]  /*06c0*/  IMAD.U32 R4, R4, 0x10000, RZ ;  /* 0x0001000004047824 */ /* 0x000fc800078e00ff */
[----:B------:R-:W-:-:S05]  /*06d0*/  IMAD.U32 R5, R5, 0x10000, RZ ;  /* 0x0001000005057824 */ /* 0x000fca00078e00ff */
[----:B------:R0:W-:Y:S01]  /*06e0*/  STG.E.64 desc[UR12][R6.64], R4 ;  /* 0x0000000406007986 */ /* 0x0001e2000c101b0c */
[----:B------:R-:W-:Y:S05]  /*06f0*/  @P1 BRA `(.L_x_7) ;  /* 0xfffffffc00b01947 */ /* 0x000fea000383ffff */
.L_x_6:
[----:B------:R-:W-:Y:S05]  /*0700*/  BSYNC.RECONVERGENT B1 ;  /* 0x0000000000017941 */ /* 0x000fea0003800200 */
.L_x_5:
[----:B------:R-:W-:Y:S05]  /*0710*/  @!P0 BRA `(.L_x_1) ;  /* 0x0000000000b48947 */ /* 0x000fea0003800000 */
[C---:B------:R-:W-:Y:S01]  /*0720*/  IMAD.SHL.U32 R10, R2.reuse, 0x4, RZ ;  /* 0x00000004020a7824 */ /* 0x040fe200078e00ff */
[--C-:B------:R-:W-:Y:S01]  /*0730*/  SHF.R.U32.HI R25, RZ, 0x1e, R2.reuse ;  /* 0x0000001eff197819 */ /* 0x100fe20000011602 */
[----:B------:R-:W-:Y:S01]  /*0740*/  IMAD.SHL.U32 R27, R2, 0x8, RZ ;  /* 0x00000008021b7824 */ /* 0x000fe200078e00ff */
[----:B------:R-:W-:-:S07]  /*0750*/  SHF.R.U32.HI R29, RZ, 0x1d, R2 ;  /* 0x0000001dff1d7819 */ /* 0x000fce0000011602 */
.L_x_8:
[----:B0-----:R-:W-:-:S04]  /*0760*/  LEA R4, P0, R9, UR7, 0x2 ;  /* 0x0000000709047c11 */ /* 0x001fc8000f8010ff */
[----:B------:R-:W-:Y:S02]  /*0770*/  LEA.HI.X R5, R9, UR8, R0, 0x2, P0 ;  /* 0x0000000809057c11 */ /* 0x000fe400080f1400 */
[----:B------:R-:W-:-:S05]  /*0780*/  IADD3 R6, P0, PT, R10, R4, RZ ;  /* 0x000000040a067210 */ /* 0x000fca0007f1e0ff */
[C---:B------:R-:W-:Y:S01]  /*0790*/  IMAD.X R7, R25.reuse, 0x1, R5, P0 ;  /* 0x0000000119077824 */ /* 0x040fe200000e0605 */
[C---:B------:R-:W-:Y:S01]  /*07a0*/  IADD3 R16, P0, PT, R10.reuse, R6, RZ ;  /* 0x000000060a107210 */ /* 0x040fe20007f1e0ff */
[----:B------:R0:W2:Y:S04]  /*07b0*/  LDG.E.CONSTANT R5, desc[UR12][R4.64] ;  /* 0x0000000c04057981 */ /* 0x0000a8000c1e9900 */
[C---:B------:R-:W-:Y:S01]  /*07c0*/  IMAD.X R17, R25.reuse, 0x1, R7, P0 ;  /* 0x0000000119117824 */ /* 0x040fe200000e0607 */
[----:B------:R-:W-:Y:S01]  /*07d0*/  IADD3 R14, P0, PT, R10, R16, RZ ;  /* 0x000000100a0e7210 */ /* 0x000fe20007f1e0ff */
[----:B------:R1:W3:Y:S04]  /*07e0*/  LDG.E.CONSTANT R12, desc[UR12][R6.64] ;  /* 0x0000000c060c7981 */ /* 0x0002e8000c1e9900 */
[----:B------:R-:W-:Y:S01]  /*07f0*/  IMAD.X R15, R25, 0x1, R17, P0 ;  /* 0x00000001190f7824 */ /* 0x000fe200000e0611 */
[----:B------:R-:W4:Y:S04]  /*0800*/  LDG.E.CONSTANT R16, desc[UR12][R16.64] ;  /* 0x0000000c10107981 */ /* 0x000f28000c1e9900 */
[----:B------:R3:W5:Y:S01]  /*0810*/  LDG.E.CONSTANT R18, desc[UR12][R14.64] ;  /* 0x0000000c0e127981 */ /* 0x000762000c1e9900 */
[----:B------:R-:W-:-:S04]  /*0820*/  LEA R20, P0, R9, UR5, 0x3 ;  /* 0x0000000509147c11 */ /* 0x000fc8000f8018ff */
[----:B------:R-:W-:Y:S02]  /*0830*/  LEA.HI.X R21, R9, UR4, R0, 0x3, P0 ;  /* 0x0000000409157c11 */ /* 0x000fe400080f1c00 */
[----:B------:R-:W-:-:S05]  /*0840*/  IADD3 R2, P0, PT, R27, R20, RZ ;  /* 0x000000141b027210 */ /* 0x000fca0007f1e0ff */
[----:B------:R-:W-:Y:S01]  /*0850*/  IMAD.X R3, R29, 0x1, R21, P0 ;  /* 0x000000011d037824 */ /* 0x000fe200000e0615 */
[----:B0-----:R-:W-:Y:S02]  /*0860*/  IADD3 R4, P0, PT, R27, R2, RZ ;  /* 0x000000021b047210 */ /* 0x001fe40007f1e0ff */
[C---:B--2---:R-:W-:Y:S01]  /*0870*/  PRMT R23, R5.reuse, 0x7632, R23 ;  /* 0x0000763205177816 */ /* 0x044fe20000000017 */
[----:B------:R-:W-:Y:S02]  /*0880*/  IMAD.U32 R22, R5, 0x10000, RZ ;  /* 0x0001000005167824 */ /* 0x000fe400078e00ff */
[----:B------:R-:W-:Y:S01]  /*0890*/  IMAD.X R5, R29, 0x1, R3, P0 ;  /* 0x000000011d057824 */ /* 0x000fe200000e0603 */
[----:B-1----:R-:W-:Y:S02]  /*08a0*/  IADD3 R6, P0, PT, R27, R4, RZ ;  /* 0x000000041b067210 */ /* 0x002fe40007f1e0ff */
[----:B---3--:R-:W-:Y:S01]  /*08b0*/  PRMT R15, R12, 0x7632, R15 ;  /* 0x000076320c0f7816 */ /* 0x008fe2000000000f */
[----:B------:R-:W-:Y:S01]  /*08c0*/  IMAD.U32 R23, R23, 0x10000, RZ ;  /* 0x0001000017177824 */ /* 0x000fe200078e00ff */
[----:B----4-:R-:W-:Y:S01]  /*08d0*/  PRMT R17, R16, 0x7632, R17 ;  /* 0x0000763210117816 */ /* 0x010fe20000000011 */
[----:B------:R-:W-:Y:S01]  /*08e0*/  IMAD.U32 R14, R12, 0x10000, RZ ;  /* 0x000100000c0e7824 */ /* 0x000fe200078e00ff */
[----:B-----5:R-:W-:Y:S01]  /*08f0*/  PRMT R19, R18, 0x7632, R19 ;  /* 0x0000763212137816 */ /* 0x020fe20000000013 */
[----:B------:R-:W-:-:S02]  /*0900*/  IMAD.U32 R15, R15, 0x10000, RZ ;  /* 0x000100000f0f7824 */ /* 0x000fc400078e00ff */
[----:B------:R-:W-:Y:S01]  /*0910*/  IMAD.X R7, R29, 0x1, R5, P0 ;  /* 0x000000011d077824 */ /* 0x000fe200000e0605 */
[----:B------:R-:W-:Y:S01]  /*0920*/  IADD3 R9, P0, PT, R10, R9, RZ ;  /* 0x000000090a097210 */ /* 0x000fe20007f1e0ff */
[----:B------:R-:W-:Y:S02]  /*0930*/  IMAD.U32 R16, R16, 0x10000, RZ ;  /* 0x0001000010107824 */ /* 0x000fe400078e00ff */
[----:B------:R-:W-:Y:S02]  /*0940*/  IMAD.U32 R17, R17, 0x10000, RZ ;  /* 0x0001000011117824 */ /* 0x000fe400078e00ff */
[----:B------:R-:W-:Y:S02]  /*0950*/  IMAD.U32 R18, R18, 0x10000, RZ ;  /* 0x0001000012127824 */ /* 0x000fe400078e00ff */
[----:B------:R-:W-:Y:S01]  /*0960*/  IMAD.U32 R19, R19, 0x10000, RZ ;  /* 0x0001000013137824 */ /* 0x000fe200078e00ff */
[----:B------:R1:W-:Y:S01]  /*0970*/  STG.E.64 desc[UR12][R20.64], R22 ;  /* 0x0000001614007986 */ /* 0x0003e2000c101b0c */
[----:B------:R-:W-:-:S03]  /*0980*/  IMAD.X R0, R25, 0x1, R0, P0 ;  /* 0x0000000119007824 */ /* 0x000fc600000e0600 */
[----:B------:R1:W-:Y:S01]  /*0990*/  STG.E.64 desc[UR12][R2.64], R14 ;  /* 0x0000000e02007986 */ /* 0x0003e2000c101b0c */
[----:B------:R-:W-:-:S03]  /*09a0*/  ISETP.GE.U32.AND P0, PT, R9, R8, PT ;  /* 0x000000080900720c */ /* 0x000fc60003f06070 */
[----:B------:R1:W-:Y:S04]  /*09b0*/  STG.E.64 desc[UR12][R4.64], R16 ;  /* 0x0000001004007986 */ /* 0x0003e8000c101b0c */
[----:B------:R1:W-:Y:S01]  /*09c0*/  STG.E.64 desc[UR12][R6.64], R18 ;  /* 0x0000001206007986 */ /* 0x0003e2000c101b0c */
[----:B------:R-:W-:-:S13]  /*09d0*/  ISETP.GE.AND.EX P0, PT, R0, R11, PT, P0 ;  /* 0x0000000b0000720c */ /* 0x000fda0003f06300 */
[----:B-1----:R-:W-:Y:S05]  /*09e0*/  @!P0 BRA `(.L_x_8) ;  /* 0xfffffffc005c8947 */ /* 0x002fea000383ffff */
.L_x_1:
[----:B------:R-:W-:Y:S05]  /*09f0*/  BSYNC.RECONVERGENT B0 ;  /* 0x0000000000007941 */ /* 0x000fea0003800200 */
.L_x_0:
[----:B------:R-:W1:Y:S02]  /*0a00*/  LDC R0, c[0x0][0x3a0] ;  /* 0x0000e800ff007b82 */ /* 0x000e640000000800 */
[----:B-1----:R-:W-:-:S04]  /*0a10*/  LOP3.LUT R2, R0, 0x1, RZ, 0xc0, !PT ;  /* 0x0000000100027812 */ /* 0x002fc800078ec0ff */
[----:B------:R-:W-:-:S13]  /*0a20*/  ISETP.NE.U32.AND P0, PT, R2, 0x1, PT ;  /* 0x000000010200780c */ /* 0x000fda0003f05070 */
[----:B------:R-:W-:Y:S05]  /*0a30*/  @P0 EXIT ;  /* 0x000000000000094d */ /* 0x000fea0003800000 */
[----:B------:R-:W-:Y:S01]  /*0a40*/  LEA R13, P0, R8, R13, 0x1 ;  /* 0x0000000d080d7211 */ /* 0x000fe200078008ff */
[----:B------:R-:W-:-:S03]  /*0a50*/  VIADD R0, R0, 0xffffffff ;  /* 0xffffffff00007836 */ /* 0x000fc60000000000 */
[----:B------:R-:W-:Y:S02]  /*0a60*/  LEA.HI.X R8, R8, RZ, R11, 0x1, P0 ;  /* 0x000000ff08087211 */ /* 0x000fe400000f0c0b */
[----:B------:R-:W-:Y:S02]  /*0a70*/  ISETP.NE.U32.AND P0, PT, R13, R0, PT ;  /* 0x000000000d00720c */ /* 0x000fe40003f05070 */
[----:B------:R-:W-:-:S04]  /*0a80*/  SHF.R.S32.HI R0, RZ, 0x1f, R0 ;  /* 0x0000001fff007819 */ /* 0x000fc80000011400 */
[----:B------:R-:W-:-:S04]  /*0a90*/  ISETP.NE.AND.EX P0, PT, R8, R0, PT, P0 ;  /* 0x000000000800720c */ /* 0x000fc80003f05300 */
[----:B------:R-:W-:-:S13]  /*0aa0*/  ISETP.NE.OR P0, PT, RZ, UR10, P0 ;  /* 0x0000000aff007c0c */ /* 0x000fda0008705670 */
[----:B------:R-:W-:Y:S05]  /*0ab0*/  @P0 EXIT ;  /* 0x000000000000094d */ /* 0x000fea0003800000 */
[----:B------:R-:W-:-:S04]  /*0ac0*/  LEA R2, P0, R13, UR7, 0x1 ;  /* 0x000000070d027c11 */ /* 0x000fc8000f8008ff */
[----:B------:R-:W-:-:S05]  /*0ad0*/  LEA.HI.X R3, R13, UR8, R8, 0x1, P0 ;  /* 0x000000080d037c11 */ /* 0x000fca00080f0c08 */
[----:B------:R-:W2:Y:S01]  /*0ae0*/  LDG.E.U16.CONSTANT R2, desc[UR12][R2.64] ;  /* 0x0000000c02027981 */ /* 0x000ea2000c1e9500 */
[----:B0-----:R-:W-:-:S04]  /*0af0*/  LEA R4, P0, R13, UR5, 0x2 ;  /* 0x000000050d047c11 */ /* 0x001fc8000f8010ff */
[----:B------:R-:W-:Y:S01]  /*0b00*/  LEA.HI.X R5, R13, UR4, R8, 0x2, P0 ;  /* 0x000000040d057c11 */ /* 0x000fe200080f1408 */
[----:B--2---:R-:W-:-:S05]  /*0b10*/  IMAD.U32 R7, R2, 0x10000, RZ ;  /* 0x0001000002077824 */ /* 0x004fca00078e00ff */
[----:B------:R-:W-:Y:S01]  /*0b20*/  STG.E desc[UR12][R4.64], R7 ;  /* 0x0000000704007986 */ /* 0x000fe2000c10190c */
[----:B------:R-:W-:Y:S05]  /*0b30*/  EXIT ;  /* 0x000000000000794d */ /* 0x000fea0003800000 */
        .weak           $__internal_0_$__cuda_sm20_div_u64
        .type           $__internal_0_$__cuda_sm20_div_u64,@function
        .size           $__internal_0_$__cuda_sm20_div_u64,(.L_x_60 - $__internal_0_$__cuda_sm20_div_u64)
$__internal_0_$__cuda_sm20_div_u64:
[----:B------:R-:W-:Y:S02]  /*0b40*/  IMAD.MOV.U32 R18, RZ, RZ, R2 ;  /* 0x000000ffff127224 */ /* 0x000fe400078e0002 */
[----:B------:R-:W-:-:S04]  /*0b50*/  IMAD.MOV.U32 R19, RZ, RZ, RZ ;  /* 0x000000ffff137224 */ /* 0x000fc800078e00ff */
[----:B------:R-:W0:Y:S08]  /*0b60*/  I2F.U64.RP R10, R18 ;  /* 0x00000012000a7312 */ /* 0x000e300000309000 */
[----:B0-----:R-:W0:Y:S02]  /*0b70*/  MUFU.RCP R10, R10 ;  /* 0x0000000a000a7308 */ /* 0x001e240000001000 */
[----:B0-----:R-:W-:-:S06]  /*0b80*/  VIADD R4, R10, 0x1ffffffe ;  /* 0x1ffffffe0a047836 */ /* 0x001fcc0000000000 */
[----:B------:R-:W0:Y:S02]  /*0b90*/  F2I.U64.TRUNC R4, R4 ;  /* 0x0000000400047311 */ /* 0x000e24000020d800 */
[----:B0-----:R-:W-:-:S04]  /*0ba0*/  IMAD.WIDE.U32 R16, R4, R2, RZ ;  /* 0x0000000204107225 */ /* 0x001fc800078e00ff */
[----:B------:R-:W-:Y:S01]  /*0bb0*/  IMAD R17, R5, R2, R17 ;  /* 0x0000000205117224 */ /* 0x000fe200078e0211 */
[----:B------:R-:W-:-:S05]  /*0bc0*/  IADD3 R21, P0, PT, RZ, -R16, RZ ;  /* 0x80000010ff157210 */ /* 0x000fca0007f1e0ff */
[----:B------:R-:W-:-:S04]  /*0bd0*/  IMAD.HI.U32 R16, R4, R21, RZ ;  /* 0x0000001504107227 */ /* 0x000fc800078e00ff */
[----:B------:R-:W-:Y:S02]  /*0be0*/  IMAD.X R23, RZ, RZ, ~R17, P0 ;  /* 0x000000ffff177224 */ /* 0x000fe400000e0e11 */
[----:B------:R-:W-:Y:S02]  /*0bf0*/  IMAD.MOV.U32 R17, RZ, RZ, R4 ;  /* 0x000000ffff117224 */ /* 0x000fe400078e0004 */
[-C--:B------:R-:W-:Y:S02]  /*0c00*/  IMAD R19, R5, R23.reuse, RZ ;  /* 0x0000001705137224 */ /* 0x080fe400078e02ff */
[----:B------:R-:W-:-:S04]  /*0c10*/  IMAD.WIDE.U32 R16, P0, R4, R23, R16 ;  /* 0x0000001704107225 */ /* 0x000fc80007800010 */
[----:B------:R-:W-:-:S04]  /*0c20*/  IMAD.HI.U32 R23, R5, R23, RZ ;  /* 0x0000001705177227 */ /* 0x000fc800078e00ff */
[----:B------:R-:W-:-:S04]  /*0c30*/  IMAD.HI.U32 R16, P1, R5, R21, R16 ;  /* 0x0000001505107227 */ /* 0x000fc80007820010 */
[----:B------:R-:W-:Y:S01]  /*0c40*/  IMAD.X R10, R23, 0x1, R5, P0 ;  /* 0x00000001170a7824 */ /* 0x000fe200000e0605 */
[----:B------:R-:W-:-:S04]  /*0c50*/  IADD3 R17, P2, PT, R19, R16, RZ ;  /* 0x0000001013117210 */ /* 0x000fc80007f5e0ff */
[----:B------:R-:W-:Y:S01]  /*0c60*/  IADD3.X R19, PT, PT, RZ, RZ, R10, P2, P1 ;  /* 0x000000ffff137210 */ /* 0x000fe200017e240a */
[----:B------:R-:W-:-:S03]  /*0c70*/  IMAD.WIDE.U32 R4, R17, R2, RZ ;  /* 0x0000000211047225 */ /* 0x000fc600078e00ff */
[----:B------:R-:W-:Y:S01]  /*0c80*/  IADD3 R21, P0, PT, RZ, -R4, RZ ;  /* 0x80000004ff157210 */ /* 0x000fe20007f1e0ff */
[----:B------:R-:W-:-:S04]  /*0c90*/  IMAD R4, R19, R2, R5 ;  /* 0x0000000213047224 */ /* 0x000fc800078e0205 */
[----:B------:R-:W-:-:S04]  /*0ca0*/  IMAD.HI.U32 R16, R17, R21, RZ ;  /* 0x0000001511107227 */ /* 0x000fc800078e00ff */
[----:B------:R-:W-:-:S04]  /*0cb0*/  IMAD.X R4, RZ, RZ, ~R4, P0 ;  /* 0x000000ffff047224 */ /* 0x000fc800000e0e04 */
[----:B------:R-:W-:-:S04]  /*0cc0*/  IMAD.WIDE.U32 R16, P0, R17, R4, R16 ;  /* 0x0000000411107225 */ /* 0x000fc80007800010 */
[C---:B------:R-:W-:Y:S02]  /*0cd0*/  IMAD R5, R19.reuse, R4, RZ ;  /* 0x0000000413057224 */ /* 0x040fe400078e02ff */
[----:B------:R-:W-:-:S04]  /*0ce0*/  IMAD.HI.U32 R10, P1, R19, R21, R16 ;  /* 0x00000015130a7227 */ /* 0x000fc80007820010 */
[----:B------:R-:W-:Y:S01]  /*0cf0*/  IMAD.HI.U32 R4, R19, R4, RZ ;  /* 0x0000000413047227 */ /* 0x000fe200078e00ff */
[----:B------:R-:W-:-:S03]  /*0d00*/  IADD3 R10, P2, PT, R5, R10, RZ ;  /* 0x0000000a050a7210 */ /* 0x000fc60007f5e0ff */
[----:B------:R-:W-:Y:S02]  /*0d10*/  IMAD.X R19, R4, 0x1, R19, P0 ;  /* 0x0000000104137824 */ /* 0x000fe400000e0613 */
[----:B------:R-:W-:-:S03]  /*0d20*/  IMAD.HI.U32 R4, R10, R15, RZ ;  /* 0x0000000f0a047227 */ /* 0x000fc600078e00ff */
[----:B------:R-:W-:Y:S01]  /*0d30*/  IADD3.X R12, PT, PT, RZ, RZ, R19, P2, P1 ;  /* 0x000000ffff0c7210 */ /* 0x000fe200017e2413 */
[----:B------:R-:W-:Y:S02]  /*0d40*/  IMAD.MOV.U32 R5, RZ, RZ, RZ ;  /* 0x000000ffff057224 */ /* 0x000fe400078e00ff */
[----:B------:R-:W-:-:S04]  /*0d50*/  IMAD.WIDE.U32 R4, R10, R7, R4 ;  /* 0x000000070a047225 */ /* 0x000fc800078e0004 */
[C---:B------:R-:W-:Y:S02]  /*0d60*/  IMAD R17, R12.reuse, R7, RZ ;  /* 0x000000070c117224 */ /* 0x040fe400078e02ff */
[----:B------:R-:W-:-:S04]  /*0d70*/  IMAD.HI.U32 R4, P0, R12, R15, R4 ;  /* 0x0000000f0c047227 */ /* 0x000fc80007800004 */
[----:B------:R-:W-:Y:S01]  /*0d80*/  IMAD.HI.U32 R12, R12, R7, RZ ;  /* 0x000000070c0c7227 */ /* 0x000fe200078e00ff */
[----:B------:R-:W-:-:S03]  /*0d90*/  IADD3 R17, P1, PT, R17, R4, RZ ;  /* 0x0000000411117210 */ /* 0x000fc60007f3e0ff */
[----:B------:R-:W-:-:S04]  /*0da0*/  IMAD.X R4, RZ, RZ, R12, P0 ;  /* 0x000000ffff047224 */ /* 0x000fc800000e060c */
[----:B------:R-:W-:Y:S02]  /*0db0*/  IMAD.X R19, RZ, RZ, R4, P1 ;  /* 0x000000ffff137224 */ /* 0x000fe400008e0604 */
[----:B------:R-:W-:-:S04]  /*0dc0*/  IMAD.WIDE.U32 R4, R17, R2, RZ ;  /* 0x0000000211047225 */ /* 0x000fc800078e00ff */
[-C--:B------:R-:W-:Y:S01]  /*0dd0*/  IMAD R10, R19, R2.reuse, R5 ;  /* 0x00000002130a7224 */ /* 0x080fe200078e0205 */
[----:B------:R-:W-:Y:S02]  /*0de0*/  IADD3 R15, P0, PT, -R4, R15, RZ ;  /* 0x0000000f040f7210 */ /* 0x000fe40007f1e1ff */
[----:B------:R-:W-:Y:S02]  /*0df0*/  IADD3 R4, P2, PT, R17, 0x1, RZ ;  /* 0x0000000111047810 */ /* 0x000fe40007f5e0ff */
[----:B------:R-:W-:Y:S01]  /*0e00*/  IADD3 R5, P1, PT, -R2, R15, RZ ;  /* 0x0000000f02057210 */ /* 0x000fe20007f3e1ff */
[----:B------:R-:W-:Y:S01]  /*0e10*/  IMAD.X R12, R7, 0x1, ~R10, P0 ;  /* 0x00000001070c7824 */ /* 0x000fe200000e0e0a */
[----:B------:R-:W-:Y:S01]  /*0e20*/  ISETP.GE.U32.AND P0, PT, R15, R2, PT ;  /* 0x000000020f00720c */ /* 0x000fe20003f06070 */
[----:B------:R-:W-:-:S03]  /*0e30*/  IMAD.X R10, RZ, RZ, R19, P2 ;  /* 0x000000ffff0a7224 */ /* 0x000fc600010e0613 */
[C---:B------:R-:W-:Y:S02]  /*0e40*/  ISETP.GE.U32.AND.EX P0, PT, R12.reuse, RZ, PT, P0 ;  /* 0x000000ff0c00720c */ /* 0x040fe40003f06100 */
[----:B------:R-:W-:Y:S02]  /*0e50*/  IADD3.X R7, PT, PT, R12, -0x1, RZ, P1, !PT ;  /* 0xffffffff0c077810 */ /* 0x000fe40000ffe4ff */
[----:B------:R-:W-:Y:S02]  /*0e60*/  SEL R17, R4, R17, P0 ;  /* 0x0000001104117207 */ /* 0x000fe40000000000 */
[----:B------:R-:W-:Y:S02]  /*0e70*/  SEL R5, R5, R15, P0 ;  /* 0x0000000f05057207 */ /* 0x000fe40000000000 */
[----:B------:R-:W-:Y:S02]  /*0e80*/  SEL R10, R10, R19, P0 ;  /* 0x000000130a0a7207 */ /* 0x000fe40000000000 */
[----:B------:R-:W-:-:S02]  /*0e90*/  IADD3 R4, P2, PT, R17, 0x1, RZ ;  /* 0x0000000111047810 */ /* 0x000fc40007f5e0ff */
[----:B------:R-:W-:Y:S02]  /*0ea0*/  SEL R7, R7, R12, P0 ;  /* 0x0000000c07077207 */ /* 0x000fe40000000000 */
[----:B------:R-:W-:Y:S01]  /*0eb0*/  ISETP.GE.U32.AND P0, PT, R5, R2, PT ;  /* 0x000000020500720c */ /* 0x000fe20003f06070 */
[----:B------:R-:W-:Y:S01]  /*0ec0*/  IMAD.X R5, RZ, RZ, R10, P2 ;  /* 0x000000ffff057224 */ /* 0x000fe200010e060a */
[----:B------:R-:W-:Y:S02]  /*0ed0*/  ISETP.NE.U32.AND P1, PT, R2, RZ, PT ;  /* 0x000000ff0200720c */ /* 0x000fe40003f25070 */
[----:B------:R-:W-:Y:S01]  /*0ee0*/  ISETP.GE.U32.AND.EX P0, PT, R7, RZ, PT, P0 ;  /* 0x000000ff0700720c */ /* 0x000fe20003f06100 */
[----:B------:R-:W-:Y:S01]  /*0ef0*/  IMAD.MOV.U32 R7, RZ, RZ, 0x0 ;  /* 0x00000000ff077424 */ /* 0x000fe200078e00ff */
[----:B------:R-:W-:Y:S02]  /*0f00*/  ISETP.NE.AND.EX P1, PT, RZ, RZ, PT, P1 ;  /* 0x000000ffff00720c */ /* 0x000fe40003f25310 */
[----:B------:R-:W-:-:S02]  /*0f10*/  SEL R4, R4, R17, P0 ;  /* 0x0000001104047207 */ /* 0x000fc40000000000 */
[----:B------:R-:W-:Y:S02]  /*0f20*/  SEL R5, R5, R10, P0 ;  /* 0x0000000a05057207 */ /* 0x000fe40000000000 */
[----:B------:R-:W-:Y:S02]  /*0f30*/  SEL R4, R4, 0xffffffff, P1 ;  /* 0xffffffff04047807 */ /* 0x000fe40000800000 */
[----:B------:R-:W-:Y:S01]  /*0f40*/  SEL R5, R5, 0xffffffff, P1 ;  /* 0xffffffff05057807 */ /* 0x000fe20000800000 */
[----:B------:R-:W-:Y:S06]  /*0f50*/  RET.REL.NODEC R6 `(_Z27nmoe_cast_bf16_to_fp32_vec2PK13__nv_bfloat16Pfllii) ;  /* 0xfffffff006287950 */ /* 0x000fec0003c3ffff */
.L_x_9:
[----:B------:R-:W-:-:S00]  /*0f60*/  BRA `(.L_x_9) ;  /* 0xfffffffc00fc7947 */ /* 0x000fc0000383ffff */
[----:B------:R-:W-:-:S00]  /*0f70*/  NOP ;  /* 0x0000000000007918 */ /* 0x000fc00000000000 */
        /* <DEDUP_REMOVED lines=8> */
.L_x_60:


//--------------------- .text._Z27nmoe_cast_fp32_to_bf16_vec2PKfP13__nv_bfloat16llii --------------------------
	.section	.text._Z27nmoe_cast_fp32_to_bf16_vec2PKfP13__nv_bfloat16llii,"ax",@progbits
	.align	128
.text._Z27nmoe_cast_fp32_to_bf16_vec2PKfP13__nv_bfloat16llii:
        .type           _Z27nmoe_cast_fp32_to_bf16_vec2PKfP13__nv_bfloat16llii,@function
        .size           _Z27nmoe_cast_fp32_to_bf16_vec2PKfP13__nv_bfloat16llii,(.L_x_62 - _Z27nmoe_cast_fp32_to_bf16_vec2PKfP13__nv_bfloat16llii)
        .other          _Z27nmoe_cast_fp32_to_bf16_vec2PKfP13__nv_bfloat16llii,@"STO_CUDA_ENTRY STV_DEFAULT"
_Z27nmoe_cast_fp32_to_bf16_vec2PKfP13__nv_bfloat16llii:
        /* <DEDUP_REMOVED lines=68> */
.L_x_13:
[----:B------:R-:W-:-:S07]  /*0440*/  MOV R6, 0x460 ;  /* 0x0000046000067802 */ /* 0x000fce0000000f00 */
[----:B------:R-:W-:Y:S05]  /*0450*/  CALL.REL.NOINC `($__internal_1_$__cuda_sm20_div_u64) ;  /* 0x0000000400907944 */ /* 0x000fea0003c00000 */
.L_x_14:
[----:B------:R-:W-:Y:S05]  /*0460*/  BSYNC.RECONVERGENT B1 ;  /* 0x0000000000017941 */ /* 0x000fea0003800200 */
.L_x_12:
        /* <DEDUP_REMOVED lines=21> */
.L_x_17:
[----:B0-----:R-:W-:Y:S02]  /*05c0*/  IMAD.MOV.U32 R2, RZ, RZ, R9 ;  /* 0x000000ffff027224 */ /* 0x001fe400078e0009 */
[----:B------:R-:W-:-:S06]  /*05d0*/  IMAD.MOV.U32 R3, RZ, RZ, R8 ;  /* 0x000000ffff037224 */ /* 0x000fcc00078e0008 */
[----:B------:R-:W2:Y:S01]  /*05e0*/  LDG.E.64.CONSTANT R2, desc[UR12][R2.64] ;  /* 0x0000000c02027981 */ /* 0x000ea2000c1e9b00 */
[----:B------:R-:W-:Y:S02]  /*05f0*/  IADD3 R6, P1, PT, R6, -0x1, RZ ;  /* 0xffffffff06067810 */ /* 0x000fe40007f3e0ff */
[----:B------:R-:W-:Y:S02]  /*0600*/  IADD3 R17, P2, PT, R4, R17, RZ ;  /* 0x0000001104117210 */ /* 0x000fe40007f5e0ff */
[----:B------:R-:W-:Y:S02]  /*0610*/  IADD3.X R7, PT, PT, R7, -0x1, RZ, P1, !PT ;  /* 0xffffffff07077810 */ /* 0x000fe40000ffe4ff */
[----:B------:R-:W-:Y:S01]  /*0620*/  ISETP.NE.U32.AND P1, PT, R6, RZ, PT ;  /* 0x000000ff0600720c */ /* 0x000fe20003f25070 */
[----:B------:R-:W-:Y:S01]  /*0630*/  IMAD.X R0, RZ, RZ, R0, P2 ;  /* 0x000000ffff007224 */ /* 0x000fe200010e0600 */
[----:B------:R-:W-:Y:S02]  /*0640*/  LEA R9, P4, R4, R9, 0x3 ;  /* 0x0000000904097211 */ /* 0x000fe400078818ff */
[----:B------:R-:W-:-:S02]  /*0650*/  ISETP.NE.AND.EX P1, PT, R7, RZ, PT, P1 ;  /* 0x000000ff0700720c */ /* 0x000fc40003f25310 */
[C---:B------:R-:W-:Y:S02]  /*0660*/  LEA.HI.X R8, R4.reuse, R8, RZ, 0x3, P4 ;  /* 0x0000000804087211 */ /* 0x040fe400020f1cff */
[----:B--2---:R-:W-:Y:S01]  /*0670*/  F2FP.BF16.F32.PACK_AB R5, R3, R2 ;  /* 0x000000020305723e */ /* 0x004fe200000010ff */
[----:B------:R-:W-:Y:S01]  /*0680*/  IMAD.MOV.U32 R2, RZ, RZ, R11 ;  /* 0x000000ffff027224 */ /* 0x000fe200078e000b */
[----:B------:R-:W-:Y:S01]  /*0690*/  LEA R11, P3, R4, R11, 0x2 ;  /* 0x0000000b040b7211 */ /* 0x000fe200078610ff */
[----:B------:R-:W-:-:S03]  /*06a0*/  IMAD.MOV.U32 R3, RZ, RZ, R10 ;  /* 0x000000ffff037224 */ /* 0x000fc600078e000a */
[----:B------:R-:W-:Y:S02]  /*06b0*/  LEA.HI.X R10, R4, R10, RZ, 0x2, P3 ;  /* 0x0000000a040a7211 */ /* 0x000fe400018f14ff */
[----:B------:R0:W-:Y:S01]  /*06c0*/  STG.E desc[UR12][R2.64], R5 ;  /* 0x0000000502007986 */ /* 0x0001e2000c10190c */
[----:B------:R-:W-:Y:S06]  /*06d0*/  @P1 BRA `(.L_x_17) ;  /* 0xfffffffc00b81947 */ /* 0x000fec000383ffff */
.L_x_16:
[----:B------:R-:W-:Y:S05]  /*06e0*/  BSYNC.RECONVERGENT B1 ;  /* 0x0000000000017941 */ /* 0x000fea0003800200 */
.L_x_15:
[----:B------:R-:W-:Y:S05]  /*06f0*/  @!P0 BRA `(.L_x_11) ;  /* 0x0000000000948947 */ /* 0x000fea0003800000 */
[C---:B------:R-:W-:Y:S01]  /*0700*/  IMAD.SHL.U32 R18, R4.reuse, 0x8, RZ ;  /* 0x0000000804127824 */ /* 0x040fe200078e00ff */
[--C-:B------:R-:W-:Y:S01]  /*0710*/  SHF.R.U32.HI R20, RZ, 0x1d, R4.reuse ;  /* 0x0000001dff147819 */ /* 0x100fe20000011604 */
[----:B------:R-:W-:Y:S01]  /*0720*/  IMAD.SHL.U32 R23, R4, 0x4, RZ ;  /* 0x0000000404177824 */ /* 0x000fe200078e00ff */
[----:B------:R-:W-:-:S07]  /*0730*/  SHF.R.U32.HI R25, RZ, 0x1e, R4 ;  /* 0x0000001eff197819 */ /* 0x000fce0000011604 */
.L_x_18:
[----:B------:R-:W-:-:S04]  /*0740*/  LEA R14, P0, R17, UR7, 0x3 ;  /* 0x00000007110e7c11 */ /* 0x000fc8000f8018ff */
[----:B------:R-:W-:Y:S02]  /*0750*/  LEA.HI.X R15, R17, UR8, R0, 0x3, P0 ;  /* 0x00000008110f7c11 */ /* 0x000fe400080f1c00 */
[----:B0-----:R-:W-:-:S05]  /*0760*/  IADD3 R2, P0, PT, R18, R14, RZ ;  /* 0x0000000e12027210 */ /* 0x001fca0007f1e0ff */
[----:B------:R-:W-:Y:S01]  /*0770*/  IMAD.X R3, R20, 0x1, R15, P0 ;  /* 0x0000000114037824 */ /* 0x000fe200000e060f */
[----:B------:R-:W-:Y:S01]  /*0780*/  IADD3 R4, P0, PT, R18, R2, RZ ;  /* 0x0000000212047210 */ /* 0x000fe20007f1e0ff */
[----:B------:R-:W2:Y:S04]  /*0790*/  LDG.E.64.CONSTANT R14, desc[UR12][R14.64] ;  /* 0x0000000c0e0e7981 */ /* 0x000ea8000c1e9b00 */
[----:B------:R-:W-:Y:S01]  /*07a0*/  IMAD.X R5, R20, 0x1, R3, P0 ;  /* 0x0000000114057824 */ /* 0x000fe200000e0603 */
[----:B------:R-:W-:Y:S01]  /*07b0*/  IADD3 R6, P0, PT, R18, R4, RZ ;  /* 0x0000000412067210 */ /* 0x000fe20007f1e0ff */
[----:B------:R-:W3:Y:S04]  /*07c0*/  LDG.E.64.CONSTANT R2, desc[UR12][R2.64] ;  /* 0x0000000c02027981 */ /* 0x000ee8000c1e9b00 */
[----:B------:R-:W-:-:S02]  /*07d0*/  IMAD.X R7, R20, 0x1, R5, P0 ;  /* 0x0000000114077824 */ /* 0x000fc400000e0605 */
[----:B------:R-:W4:Y:S04]  /*07e0*/  LDG.E.64.CONSTANT R4, desc[UR12][R4.64] ;  /* 0x0000000c04047981 */ /* 0x000f28000c1e9b00 */
[----:B------:R-:W5:Y:S01]  /*07f0*/  LDG.E.64.CONSTANT R6, desc[UR12][R6.64] ;  /* 0x0000000c06067981 */ /* 0x000f62000c1e9b00 */
[----:B------:R-:W-:-:S04]  /*0800*/  LEA R8, P0, R17, UR5, 0x2 ;  /* 0x0000000511087c11 */ /* 0x000fc8000f8010ff */
[----:B------:R-:W-:Y:S02]  /*0810*/  LEA.HI.X R9, R17, UR4, R0, 0x2, P0 ;  /* 0x0000000411097c11 */ /* 0x000fe400080f1400 */
[----:B------:R-:W-:-:S05]  /*0820*/  IADD3 R10, P0, PT, R23, R8, RZ ;  /* 0x00000008170a7210 */ /* 0x000fca0007f1e0ff */
[----:B------:R-:W-:Y:S01]  /*0830*/  IMAD.X R11, R25, 0x1, R9, P0 ;  /* 0x00000001190b7824 */ /* 0x000fe200000e0609 */
[----:B------:R-:W-:-:S05]  /*0840*/  IADD3 R12, P0, PT, R23, R10, RZ ;  /* 0x0000000a170c7210 */ /* 0x000fca0007f1e0ff */
[----:B------:R-:W-:Y:S01]  /*0850*/  IMAD.X R13, R25, 0x1, R11, P0 ;  /* 0x00000001190d7824 */ /* 0x000fe200000e060b */
[----:B--2---:R-:W-:Y:S02]  /*0860*/  F2FP.BF16.F32.PACK_AB R27, R15, R14 ;  /* 0x0000000e0f1b723e */ /* 0x004fe400000010ff */
[----:B------:R-:W-:Y:S02]  /*0870*/  IADD3 R14, P0, PT, R23, R12, RZ ;  /* 0x0000000c170e7210 */ /* 0x000fe40007f1e0ff */
[----:B---3--:R-:W-:-:S03]  /*0880*/  F2FP.BF16.F32.PACK_AB R3, R3, R2 ;  /* 0x000000020303723e */ /* 0x008fc600000010ff */
[----:B------:R-:W-:Y:S01]  /*0890*/  IMAD.X R15, R25, 0x1, R13, P0 ;  /* 0x00000001190f7824 */ /* 0x000fe200000e060d */
[----:B------:R-:W-:Y:S01]  /*08a0*/  IADD3 R17, P0, PT, R23, R17, RZ ;  /* 0x0000001117117210 */ /* 0x000fe20007f1e0ff */
[----:B------:R1:W-:Y:S01]  /*08b0*/  STG.E desc[UR12][R8.64], R27 ;  /* 0x0000001b08007986 */ /* 0x0003e2000c10190c */
[----:B----4-:R-:W-:-:S03]  /*08c0*/  F2FP.BF16.F32.PACK_AB R5, R5, R4 ;  /* 0x000000040505723e */ /* 0x010fc600000010ff */
[----:B------:R1:W-:Y:S01]  /*08d0*/  STG.E desc[UR12][R10.64], R3 ;  /* 0x000000030a007986 */ /* 0x0003e2000c10190c */
[----:B-----5:R-:W-:-:S03]  /*08e0*/  F2FP.BF16.F32.PACK_AB R7, R7, R6 ;  /* 0x000000060707723e */ /* 0x020fc600000010ff */
[----:B------:R1:W-:Y:S01]  /*08f0*/  STG.E desc[UR12][R12.64], R5 ;  /* 0x000000050c007986 */ /* 0x0003e2000c10190c */
[----:B------:R-:W-:Y:S01]  /*0900*/  IMAD.X R0, R25, 0x1, R0, P0 ;  /* 0x0000000119007824 */ /* 0x000fe200000e0600 */
[----:B------:R-:W-:Y:S02]  /*0910*/  ISETP.GE.U32.AND P0, PT, R17, R16, PT ;  /* 0x000000101100720c */ /* 0x000fe40003f06070 */
[----:B------:R1:W-:Y:S02]  /*0920*/  STG.E desc[UR12][R14.64], R7 ;  /* 0x000000070e007986 */ /* 0x0003e4000c10190c */
[----:B------:R-:W-:-:S13]  /*0930*/  ISETP.GE.AND.EX P0, PT, R0, R19, PT, P0 ;  /* 0x000000130000720c */ /* 0x000fda0003f06300 */
[----:B-1----:R-:W-:Y:S05]  /*0940*/  @!P0 BRA `(.L_x_18) ;  /* 0xfffffffc007c8947 */ /* 0x002fea000383ffff */
.L_x_11:
[----:B------:R-:W-:Y:S05]  /*0950*/  BSYNC.RECONVERGENT B0 ;  /* 0x0000000000007941 */ /* 0x000fea0003800200 */
.L_x_10:
[----:B------:R-:W0:Y:S02]  /*0960*/  LDC R0, c[0x0][0x3a0] ;  /* 0x0000e800ff007b82 */ /* 0x000e240000000800 */
[----:B0-----:R-:W-:-:S04]  /*0970*/  LOP3.LUT R2, R0, 0x1, RZ, 0xc0, !PT ;  /* 0x0000000100027812 */ /* 0x001fc800078ec0ff */
        /* <DEDUP_REMOVED lines=12> */
[----:B------:R-:W2:Y:S01]  /*0a40*/  LDG.E.CONSTANT R2, desc[UR12][R2.64] ;  /* 0x0000000c02027981 */ /* 0x000ea2000c1e9900 */
[----:B------:R-:W-:-:S04]  /*0a50*/  LEA R4, P0, R21, UR5, 0x1 ;  /* 0x0000000515047c11 */ /* 0x000fc8000f8008ff */
[----:B------:R-:W-:Y:S02]  /*0a60*/  LEA.HI.X R5, R21, UR4, R16, 0x1, P0 ;  /* 0x0000000415057c11 */ /* 0x000fe400080f0c10 */
[----:B--2---:R-:W-:-:S05]  /*0a70*/  F2FP.BF16.F32.PACK_AB R0, RZ, R2 ;  /* 0x00000002ff00723e */ /* 0x004fca00000010ff */
[----:B------:R-:W-:Y:S01]  /*0a80*/  STG.E.U16 desc[UR12][R4.64], R0 ;  /* 0x0000000004007986 */ /* 0x000fe2000c10150c */
[----:B------:R-:W-:Y:S05]  /*0a90*/  EXIT ;  /* 0x000000000000794d */ /* 0x000fea0003800000 */
        .weak           $__internal_1_$__cuda_sm20_div_u64
        .type           $__internal_1_$__cuda_sm20_div_u64,@function
        .size           $__internal_1_$__cuda_sm20_div_u64,(.L_x_62 - $__internal_1_$__cuda_sm20_div_u64)
$__internal_1_$__cuda_sm20_div_u64:
        /* <DEDUP_REMOVED lines=65> */
[----:B------:R-:W-:Y:S06]  /*0eb0*/  RET.REL.NODEC R6 `(_Z27nmoe_cast_fp32_to_bf16_vec2PKfP13__nv_bfloat16llii) ;  /* 0xfffffff006507950 */ /* 0x000fec0003c3ffff */
.L_x_19:
        /* <DEDUP_REMOVED lines=12> */
.L_x_62:


//--------------------- .text._Z12lincomb_fp32PfPKflliffi --------------------------
	.section	.text._Z12lincomb_fp32PfPKflliffi,"ax",@progbits
	.align	128
.text._Z12lincomb_fp32PfPKflliffi:
        .type           _Z12lincomb_fp32PfPKflliffi,@function
        .size           _Z12lincomb_fp32PfPKflliffi,(.L_x_64 - _Z12lincomb_fp32PfPKflliffi)
        .other          _Z12lincomb_fp32PfPKflliffi,@"STO_CUDA_ENTRY STV_DEFAULT"
_Z12lincomb_fp32PfPKflliffi:
[----:B------:R-:W-:Y:S08]  /*0000*/  LDC R1, c[0x0][0x37c] ;  /* 0x0000df00ff017b82 */ /* 0x000ff00000000800 */
[----:B------:R-:W0:Y:S08]  /*0010*/  S2UR UR4, SR_CTAID.Y ;  /* 0x00000000000479c3 */ /* 0x000e300000002600 */
[----:B------:R-:W0:Y:S02]  /*0020*/  LDC R0, c[0x0][0x3ac] ;  /* 0x0000eb00ff007b82 */ /* 0x000e240000000800 */
[----:B0-----:R-:W-:-:S13]  /*0030*/  ISETP.LE.AND P0, PT, R0, UR4, PT ;  /* 0x0000000400007c0c */ /* 0x001fda000bf03270 */
[----:B------:R-:W-:Y:S05]  /*0040*/  @P0 EXIT ;  /* 0x000000000000094d */ /* 0x000fea0003800000 */
[----:B------:R-:W0:Y:S01]  /*0050*/  S2R R11, SR_TID.X ;  /* 0x00000000000b7919 */ /* 0x000e220000002100 */
[----:B------:R-:W0:Y:S01]  /*0060*/  S2UR UR5, SR_CTAID.X ;  /* 0x00000000000579c3 */ /* 0x000e220000002500 */
[----:B------:R-:W1:Y:S07]  /*0070*/  LDCU UR7, c[0x0][0x3a0] ;  /* 0x00007400ff0777ac */ /* 0x000e6e0008000800 */
[----:B------:R-:W0:Y:S08]  /*0080*/  LDC R6, c[0x0][0x360] ;  /* 0x0000d800ff067b82 */ /* 0x000e300000000800 */
[----:B------:R-:W2:Y:S01]  /*0090*/  LDC.64 R8, c[0x0][0x390] ;  /* 0x0000e400ff087b82 */ /* 0x000ea20000000a00 */
[----:B-1----:R-:W-:-:S07]  /*00a0*/  USHF.R.S32.HI UR6, URZ, 0x1f, UR7 ;  /* 0x0000001fff067899 */ /* 0x002fce0008011407 */
[----:B------:R-:W1:Y:S01]  /*00b0*/  LDC.64 R12, c[0x0][0x398] ;  /* 0x0000e600ff0c7b82 */ /* 0x000e620000000a00 */
[----:B0-----:R-:W-:-:S05]  /*00c0*/  IMAD R11, R6, UR5, R11 ;  /* 0x00000005060b7c24 */ /* 0x001fca000f8e020b */
[----:B------:R-:W-:Y:S01]  /*00d0*/  ISETP.GE.U32.AND P0, PT, R11, UR7, PT ;  /* 0x000000070b007c0c */ /* 0x000fe2000bf06070 */
[----:B--2---:R-:W-:-:S03]  /*00e0*/  IMAD.WIDE.U32 R2, R8, UR4, RZ ;  /* 0x0000000408027c25 */ /* 0x004fc6000f8e00ff */
[----:B------:R-:W-:Y:S01]  /*00f0*/  ISETP.GE.AND.EX P0, PT, RZ, UR6, PT, P0 ;  /* 0x00000006ff007c0c */ /* 0x000fe2000bf06300 */
[----:B------:R-:W-:Y:S02]  /*0100*/  IMAD R7, R9, UR4, R3 ;  /* 0x0000000409077c24 */ /* 0x000fe4000f8e0203 */
[----:B-1----:R-:W-:-:S04]  /*0110*/  IMAD.WIDE.U32 R4, R12, UR4, RZ ;  /* 0x000000040c047c25 */ /* 0x002fc8000f8e00ff */
[----:B------:R-:W-:-:S06]  /*0120*/  IMAD R9, R13, UR4, R5 ;  /* 0x000000040d097c24 */ /* 0x000fcc000f8e0205 */
[----:B------:R-:W-:Y:S05]  /*0130*/  @P0 EXIT ;  /* 0x000000000000094d */ /* 0x000fea0003800000 */
[----:B------:R-:W0:Y:S01]  /*0140*/  LDCU UR4, c[0x0][0x370] ;  /* 0x00006e00ff0477ac */ /* 0x000e220008000800 */
[----:B------:R-:W-:Y:S01]  /*0150*/  IMAD.MOV.U32 R0, RZ, RZ, RZ ;  /* 0x000000ffff007224 */ /* 0x000fe200078e00ff */
[----:B------:R-:W-:Y:S01]  /*0160*/  BSSY.RECONVERGENT B0, `(.L_x_20) ;  /* 0x0000027000007945 */ /* 0x000fe20003800200 */
[----:B0-----:R-:W-:-:S05]  /*0170*/  IMAD R6, R6, UR4, RZ ;  /* 0x0000000406067c24 */ /* 0x001fca000f8e02ff */
[----:B------:R-:W-:-:S04]  /*0180*/  IADD3 R10, P0, PT, R6, R11, RZ ;  /* 0x0000000b060a7210 */ /* 0x000fc80007f1e0ff */
[C---:B------:R-:W-:Y:S01]  /*0190*/  ISETP.GT.U32.AND P1, PT, R10.reuse, UR7, PT ;  /* 0x000000070a007c0c */ /* 0x040fe2000bf24070 */
[----:B------:R-:W-:Y:S01]  /*01a0*/  IMAD.X R13, RZ, RZ, R0, P0 ;  /* 0x000000ffff0d7224 */ /* 0x000fe200000e0600 */
[----:B------:R-:W-:-:S04]  /*01b0*/  ISETP.GE.U32.AND P0, PT, R10, UR7, PT ;  /* 0x000000070a007c0c */ /* 0x000fc8000bf06070 */
[C---:B------:R-:W-:Y:S02]  /*01c0*/  ISETP.GT.U32.AND.EX P1, PT, R13.reuse, UR6, PT, P1 ;  /* 0x000000060d007c0c */ /* 0x040fe4000bf24110 */
[C---:B------:R-:W-:Y:S02]  /*01d0*/  ISETP.GE.U32.AND.EX P0, PT, R13.reuse, UR6, PT, P0 ;  /* 0x000000060d007c0c */ /* 0x040fe4000bf06100 */
[----:B------:R-:W-:Y:S02]  /*01e0*/  SEL R15, R10, UR7, P1 ;  /* 0x000000070a0f7c07 */ /* 0x000fe40008800000 */
[----:B------:R-:W-:Y:S02]  /*01f0*/  SEL R8, RZ, 0x1, P0 ;  /* 0x00000001ff087807 */ /* 0x000fe40000000000 */
[----:B------:R-:W-:Y:S02]  /*0200*/  SEL R14, R13, UR6, P1 ;  /* 0x000000060d0e7c07 */ /* 0x000fe40008800000 */
        /* <DEDUP_REMOVED lines=24> */
.L_x_21:
[----:B------:R-:W-:-:S07]  /*0390*/  MOV R10, 0x3b0 ;  /* 0x000003b0000a7802 */ /* 0x000fce0000000f00 */
[----:B------:R-:W-:Y:S05]  /*03a0*/  CALL.REL.NOINC `($__internal_2_$__cuda_sm20_div_u64) ;  /* 0x0000000400807944 */ /* 0x000fea0003c00000 */
[----:B------:R-:W-:Y:S02]  /*03b0*/  IMAD.MOV.U32 R12, RZ, RZ, R14 ;  /* 0x000000ffff0c7224 */ /* 0x000fe400078e000e */
[----:B------:R-:W-:-:S07]  /*03c0*/  IMAD.MOV.U32 R13, RZ, RZ, R15 ;  /* 0x000000ffff0d7224 */ /* 0x000fce00078e000f */
.L_x_22:
[----:B------:R-:W-:Y:S05]  /*03d0*/  BSYNC.RECONVERGENT B0 ;  /* 0x0000000000007941 */ /* 0x000fea0003800200 */
.L_x_20:
[----:B------:R-:W-:Y:S01]  /*03e0*/  IADD3 R8, P0, PT, R12, R8, RZ ;  /* 0x000000080c087210 */ /* 0x000fe20007f1e0ff */
[----:B------:R-:W0:Y:S01]  /*03f0*/  LDCU.64 UR4, c[0x0][0x358] ;  /* 0x00006b00ff0477ac */ /* 0x000e220008000a00 */
[----:B------:R-:W-:Y:S02]  /*0400*/  BSSY.RECONVERGENT B0, `(.L_x_23) ;  /* 0x0000026000007945 */ /* 0x000fe40003800200 */
[C---:B------:R-:W-:Y:S01]  /*0410*/  LOP3.LUT R10, R8.reuse, 0x3, RZ, 0xc0, !PT ;  /* 0x00000003080a7812 */ /* 0x040fe200078ec0ff */
[----:B------:R-:W-:Y:S01]  /*0420*/  IMAD.X R12, RZ, RZ, R13, P0 ;  /* 0x000000ffff0c7224 */ /* 0x000fe200000e060d */
[----:B------:R-:W-:Y:S01]  /*0430*/  ISETP.GE.U32.AND P0, PT, R8, 0x3, PT ;  /* 0x000000030800780c */ /* 0x000fe20003f06070 */
[----:B------:R-:W1:Y:S01]  /*0440*/  LDCU UR7, c[0x0][0x3a8] ;  /* 0x00007500ff0777ac */ /* 0x000e620008000800 */
[----:B------:R-:W-:Y:S02]  /*0450*/  ISETP.NE.U32.AND P1, PT, R10, 0x3, PT ;  /* 0x000000030a00780c */ /* 0x000fe40003f25070 */
[----:B------:R-:W-:Y:S01]  /*0460*/  ISETP.GE.U32.AND.EX P0, PT, R12, RZ, PT, P0 ;  /* 0x000000ff0c00720c */ /* 0x000fe20003f06100 */
[----:B------:R-:W2:Y:S01]  /*0470*/  LDCU UR12, c[0x0][0x3a4] ;  /* 0x00007480ff0c77ac */ /* 0x000ea20008000800 */
[----:B------:R-:W-:-:S13]  /*0480*/  ISETP.NE.AND.EX P1, PT, RZ, RZ, PT, P1 ;  /* 0x000000ffff00720c */ /* 0x000fda0003f25310 */
[----:B01----:R-:W-:Y:S05]  /*0490*/  @!P1 BRA `(.L_x_24) ;  /* 0x0000000000709947 */ /* 0x003fea0003800000 */
[----:B------:R-:W0:Y:S01]  /*04a0*/  LDCU.128 UR8, c[0x0][0x380] ;  /* 0x00007000ff0877ac */ /* 0x000e220008000c00 */
[----:B------:R-:W-:Y:S02]  /*04b0*/  VIADD R10, R8, 0x1 ;  /* 0x00000001080a7836 */ /* 0x000fe40000000000 */
[----:B------:R-:W-:Y:S01]  /*04c0*/  HFMA2 R16, -RZ, RZ, 0, 0 ;  /* 0x00000000ff107431 */ /* 0x000fe200000001ff */
[C---:B------:R-:W-:Y:S01]  /*04d0*/  SHF.L.U64.HI R21, R11.reuse, 0x2, R0 ;  /* 0x000000020b157819 */ /* 0x040fe20000010200 */
[----:B------:R-:W-:Y:S01]  /*04e0*/  IMAD.SHL.U32 R19, R11, 0x4, RZ ;  /* 0x000000040b137824 */ /* 0x000fe200078e00ff */
[----:B------:R-:W-:Y:S02]  /*04f0*/  LOP3.LUT R10, R10, 0x3, RZ, 0xc0, !PT ;  /* 0x000000030a0a7812 */ /* 0x000fe400078ec0ff */
[----:B0-----:R-:W-:Y:S02]  /*0500*/  LEA R22, P1, R4, UR10, 0x2 ;  /* 0x0000000a04167c11 */ /* 0x001fe4000f8210ff */
[----:B------:R-:W-:-:S02]  /*0510*/  LEA R18, P2, R2, UR8, 0x2 ;  /* 0x0000000802127c11 */ /* 0x000fc4000f8410ff */
[----:B------:R-:W-:Y:S02]  /*0520*/  LEA.HI.X R24, R4, UR11, R9, 0x2, P1 ;  /* 0x0000000b04187c11 */ /* 0x000fe400088f1409 */
[----:B------:R-:W-:-:S09]  /*0530*/  LEA.HI.X R20, R2, UR9, R7, 0x2, P2 ;  /* 0x0000000902147c11 */ /* 0x000fd200090f1407 */
.L_x_25:
[C---:B------:R-:W-:Y:S02]  /*0540*/  IADD3 R14, P2, PT, R19.reuse, R22, RZ ;  /* 0x00000016130e7210 */ /* 0x040fe40007f5e0ff */
[----:B0-----:R-:W-:-:S03]  /*0550*/  IADD3 R12, P1, PT, R19, R18, RZ ;  /* 0x00000012130c7210 */ /* 0x001fc60007f3e0ff */
[C---:B------:R-:W-:Y:S02]  /*0560*/  IMAD.X R15, R21.reuse, 0x1, R24, P2 ;  /* 0x00000001150f7824 */ /* 0x040fe400010e0618 */
[----:B------:R-:W-:-:S03]  /*0570*/  IMAD.X R13, R21, 0x1, R20, P1 ;  /* 0x00000001150d7824 */ /* 0x000fc600008e0614 */
[----:B------:R-:W3:Y:S04]  /*0580*/  LDG.E.CONSTANT R14, desc[UR4][R14.64] ;  /* 0x000000040e0e7981 */ /* 0x000ee8000c1e9900 */
[----:B------:R-:W2:Y:S01]  /*0590*/  LDG.E R8, desc[UR4][R12.64] ;  /* 0x000000040c087981 */ /* 0x000ea2000c1e1900 */
[----:B------:R-:W-:Y:S02]  /*05a0*/  IADD3 R10, P1, PT, R10, -0x1, RZ ;  /* 0xffffffff0a0a7810 */ /* 0x000fe40007f3e0ff */
[----:B------:R-:W-:Y:S02]  /*05b0*/  IADD3 R11, P2, PT, R6, R11, RZ ;  /* 0x0000000b060b7210 */ /* 0x000fe40007f5e0ff */
[----:B------:R-:W-:Y:S02]  /*05c0*/  IADD3.X R16, PT, PT, R16, -0x1, RZ, P1, !PT ;  /* 0xffffffff10107810 */ /* 0x000fe40000ffe4ff */
[----:B------:R-:W-:Y:S01]  /*05d0*/  ISETP.NE.U32.AND P1, PT, R10, RZ, PT ;  /* 0x000000ff0a00720c */ /* 0x000fe20003f25070 */
[----:B------:R-:W-:Y:S01]  /*05e0*/  IMAD.X R0, RZ, RZ, R0, P2 ;  /* 0x000000ffff007224 */ /* 0x000fe200010e0600 */
[----:B------:R-:W-:-:S02]  /*05f0*/  LEA R19, P3, R6, R19, 0x2 ;  /* 0x0000001306137211 */ /* 0x000fc400078610ff */
[----:B------:R-:W-:Y:S02]  /*0600*/  ISETP.NE.AND.EX P1, PT, R16, RZ, PT, P1 ;  /* 0x000000ff1000720c */ /* 0x000fe40003f25310 */
[----:B------:R-:W-:Y:S01]  /*0610*/  LEA.HI.X R21, R6, R21, RZ, 0x2, P3 ;  /* 0x0000001506157211 */ /* 0x000fe200018f14ff */
[----:B---3--:R-:W-:-:S04]  /*0620*/  FMUL R17, R14, UR7 ;  /* 0x000000070e117c20 */ /* 0x008fc80008400000 */
[----:B--2---:R-:W-:-:S05]  /*0630*/  FFMA R17, R8, UR12, R17 ;  /* 0x0000000c08117c23 */ /* 0x004fca0008000011 */
[----:B------:R0:W-:Y:S01]  /*0640*/  STG.E desc[UR4][R12.64], R17 ;  /* 0x000000110c007986 */ /* 0x0001e2000c101904 */
[----:B------:R-:W-:Y:S05]  /*0650*/  @P1 BRA `(.L_x_25) ;  /* 0xfffffffc00b81947 */ /* 0x000fea000383ffff */
.L_x_24:
[----:B--2---:R-:W-:Y:S05]  /*0660*/  BSYNC.RECONVERGENT B0 ;  /* 0x0000000000007941 */ /* 0x004fea0003800200 */
.L_x_23:
[----:B------:R-:W-:Y:S05]  /*0670*/  @!P0 EXIT ;  /* 0x000000000000894d */ /* 0x000fea0003800000 */
[----:B------:R-:W-:Y:S01]  /*0680*/  IMAD.SHL.U32 R8, R6, 0x4, RZ ;  /* 0x0000000406087824 */ /* 0x000fe200078e00ff */
[----:B0-----:R-:W-:Y:S01]  /*0690*/  SHF.R.U32.HI R17, RZ, 0x1e, R6 ;  /* 0x0000001eff117819 */ /* 0x001fe20000011606 */
[----:B------:R-:W0:Y:S01]  /*06a0*/  LDCU UR7, c[0x0][0x3a8] ;  /* 0x00007500ff0777ac */ /* 0x000e220008000800 */
[----:B------:R-:W1:Y:S01]  /*06b0*/  LDCU.64 UR12, c[0x0][0x3a0] ;  /* 0x00007400ff0c77ac */ /* 0x000e620008000a00 */
[----:B------:R-:W2:Y:S04]  /*06c0*/  LDCU.128 UR8, c[0x0][0x380] ;  /* 0x00007000ff0877ac */ /* 0x000ea80008000c00 */
.L_x_26:
[C---:B------:R-:W-:Y:S02]  /*06d0*/  IADD3 R6, P1, PT, R11.reuse, R4, RZ ;  /* 0x000000040b067210 */ /* 0x040fe40007f3e0ff */
[----:B------:R-:W-:-:S03]  /*06e0*/  IADD3 R10, P0, PT, R11, R2, RZ ;  /* 0x000000020b0a7210 */ /* 0x000fc60007f1e0ff */
[----:B---3--:R-:W-:Y:S01]  /*06f0*/  IMAD.X R13, R0, 0x1, R9, P1 ;  /* 0x00000001000d7824 */ /* 0x008fe200008e0609 */
[----:B--2---:R-:W-:Y:S01]  /*0700*/  LEA R20, P1, R6, UR10, 0x2 ;  /* 0x0000000a06147c11 */ /* 0x004fe2000f8210ff */
[----:B------:R-:W-:Y:S01]  /*0710*/  IMAD.X R15, R0, 0x1, R7, P0 ;  /* 0x00000001000f7824 */ /* 0x000fe200000e0607 */
[----:B------:R-:W-:Y:S02]  /*0720*/  LEA R14, P0, R10, UR8, 0x2 ;  /* 0x000000080a0e7c11 */ /* 0x000fe4000f8010ff */
[----:B------:R-:W-:Y:S02]  /*0730*/  LEA.HI.X R21, R6, UR11, R13, 0x2, P1 ;  /* 0x0000000b06157c11 */ /* 0x000fe400088f140d */
[----:B------:R-:W-:-:S03]  /*0740*/  LEA.HI.X R15, R10, UR9, R15, 0x2, P0 ;  /* 0x000000090a0f7c11 */ /* 0x000fc600080f140f */
[----:B------:R-:W0:Y:S04]  /*0750*/  LDG.E.CONSTANT R10, desc[UR4][R20.64] ;  /* 0x00000004140a7981 */ /* 0x000e28000c1e9900 */
[----:B------:R-:W1:Y:S01]  /*0760*/  LDG.E R6, desc[UR4][R14.64] ;  /* 0x000000040e067981 */ /* 0x000e62000c1e1900 */
[C---:B------:R-:W-:Y:S02]  /*0770*/  IADD3 R18, P1, PT, R8.reuse, R20, RZ ;  /* 0x0000001408127210 */ /* 0x040fe40007f3e0ff */
[----:B------:R-:W-:-:S03]  /*0780*/  IADD3 R12, P0, PT, R8, R14, RZ ;  /* 0x0000000e080c7210 */ /* 0x000fc60007f1e0ff */
[C---:B------:R-:W-:Y:S02]  /*0790*/  IMAD.X R19, R17.reuse, 0x1, R21, P1 ;  /* 0x0000000111137824 */ /* 0x040fe400008e0615 */
[----:B------:R-:W-:Y:S02]  /*07a0*/  IMAD.X R13, R17, 0x1, R15, P0 ;  /* 0x00000001110d7824 */ /* 0x000fe400000e060f */
[----:B0-----:R-:W-:Y:S02]  /*07b0*/  FMUL R23, R10, UR7 ;  /* 0x000000070a177c20 */ /* 0x001fe40008400000 */
[----:B------:R-:W2:Y:S02]  /*07c0*/  LDG.E.CONSTANT R10, desc[UR4][R18.64] ;  /* 0x00000004120a7981 */ /* 0x000ea4000c1e9900 */
[----:B-1----:R-:W-:-:S05]  /*07d0*/  FFMA R25, R6, UR13, R23 ;  /* 0x0000000d06197c23 */ /* 0x002fca0008000017 */
[----:B------:R0:W-:Y:S04]  /*07e0*/  STG.E desc[UR4][R14.64], R25 ;  /* 0x000000190e007986 */ /* 0x0001e8000c101904 */
[----:B------:R-:W3:Y:S01]  /*07f0*/  LDG.E R6, desc[UR4][R12.64] ;  /* 0x000000040c067981 */ /* 0x000ee2000c1e1900 */
[C---:B------:R-:W-:Y:S02]  /*0800*/  IADD3 R22, P1, PT, R8.reuse, R18, RZ ;  /* 0x0000001208167210 */ /* 0x040fe40007f3e0ff */
[----:B------:R-:W-:-:S03]  /*0810*/  IADD3 R20, P0, PT, R8, R12, RZ ;  /* 0x0000000c08147210 */ /* 0x000fc60007f1e0ff */
[C---:B------:R-:W-:Y:S02]  /*0820*/  IMAD.X R23, R17.reuse, 0x1, R19, P1 ;  /* 0x0000000111177824 */ /* 0x040fe400008e0613 */
[----:B------:R-:W-:Y:S02]  /*0830*/  IMAD.X R21, R17, 0x1, R13, P0 ;  /* 0x0000000111157824 */ /* 0x000fe400000e060d */
[----:B--2---:R-:W-:Y:S02]  /*0840*/  FMUL R27, R10, UR7 ;  /* 0x000000070a1b7c20 */ /* 0x004fe40008400000 */
[----:B------:R-:W2:Y:S02]  /*0850*/  LDG.E.CONSTANT R10, desc[UR4][R22.64] ;  /* 0x00000004160a7981 */ /* 0x000ea4000c1e9900 */
[----:B---3--:R-:W-:-:S05]  /*0860*/  FFMA R27, R6, UR13, R27 ;  /* 0x0000000d061b7c23 */ /* 0x008fca000800001b */
[----:B------:R1:W-:Y:S04]  /*0870*/  STG.E desc[UR4][R12.64], R27 ;  /* 0x0000001b0c007986 */ /* 0x0003e8000c101904 */
[----:B------:R-:W3:Y:S01]  /*0880*/  LDG.E R6, desc[UR4][R20.64] ;  /* 0x0000000414067981 */ /* 0x000ee2000c1e1900 */
[C---:B------:R-:W-:Y:S02]  /*0890*/  IADD3 R18, P1, PT, R8.reuse, R22, RZ ;  /* 0x0000001608127210 */ /* 0x040fe40007f3e0ff */
[----:B0-----:R-:W-:Y:S02]  /*08a0*/  IADD3 R14, P0, PT, R8, R20, RZ ;  /* 0x00000014080e7210 */ /* 0x001fe40007f1e0ff */
[----:B------:R-:W-:-:S03]  /*08b0*/  IADD3.X R19, PT, PT, R17, R23, RZ, P1, !PT ;  /* 0x0000001711137210 */ /* 0x000fc60000ffe4ff */
[----:B------:R-:W-:Y:S02]  /*08c0*/  IMAD.X R15, R17, 0x1, R21, P0 ;  /* 0x00000001110f7824 */ /* 0x000fe400000e0615 */
[----:B------:R-:W1:Y:S01]  /*08d0*/  LDG.E.CONSTANT R18, desc[UR4][R18.64] ;  /* 0x0000000412127981 */ /* 0x000e62000c1e9900 */
[----:B--2---:R-:W-:-:S04]  /*08e0*/  FMUL R25, R10, UR7 ;  /* 0x000000070a197c20 */ /* 0x004fc80008400000 */
[----:B---3--:R-:W-:-:S05]  /*08f0*/  FFMA R25, R6, UR13, R25 ;  /* 0x0000000d06197c23 */ /* 0x008fca0008000019 */
[----:B------:R3:W-:Y:S04]  /*0900*/  STG.E desc[UR4][R20.64], R25 ;  /* 0x0000001914007986 */ /* 0x0007e8000c101904 */
[----:B------:R-:W2:Y:S01]  /*0910*/  LDG.E R6, desc[UR4][R14.64] ;  /* 0x000000040e067981 */ /* 0x000ea2000c1e1900 */
[----:B-1----:R-:W-:Y:S01]  /*0920*/  FMUL R13, R18, UR7 ;  /* 0x00000007120d7c20 */ /* 0x002fe20008400000 */
[----:B------:R-:W-:-:S05]  /*0930*/  IADD3 R11, P0, PT, R8, R11, RZ ;  /* 0x0000000b080b7210 */ /* 0x000fca0007f1e0ff */
[----:B------:R-:W-:Y:S01]  /*0940*/  IMAD.X R0, R17, 0x1, R0, P0 ;  /* 0x0000000111007824 */ /* 0x000fe200000e0600 */
[----:B------:R-:W-:-:S04]  /*0950*/  ISETP.GE.U32.AND P0, PT, R11, UR12, PT ;  /* 0x0000000c0b007c0c */ /* 0x000fc8000bf06070 */
[----:B------:R-:W-:Y:S01]  /*0960*/  ISETP.GE.AND.EX P0, PT, R0, UR6, PT, P0 ;  /* 0x0000000600007c0c */ /* 0x000fe2000bf06300 */
[----:B--2---:R-:W-:-:S05]  /*0970*/  FFMA R13, R6, UR13, R13 ;  /* 0x0000000d060d7c23 */ /* 0x004fca000800000d */
[----:B------:R3:W-:Y:S07]  /*0980*/  STG.E desc[UR4][R14.64], R13 ;  /* 0x0000000d0e007986 */ /* 0x0007ee000c101904 */
[----:B------:R-:W-:Y:S05]  /*0990*/  @!P0 BRA `(.L_x_26) ;  /* 0xfffffffc004c8947 */ /* 0x000fea000383ffff */
[----:B------:R-:W-:Y:S05]  /*09a0*/  EXIT ;  /* 0x000000000000794d */ /* 0x000fea0003800000 */
        .weak           $__internal_2_$__cuda_sm20_div_u64
        .type           $__internal_2_$__cuda_sm20_div_u64,@function
        .size           $__internal_2_$__cuda_sm20_div_u64,(.L_x_64 - $__internal_2_$__cuda_sm20_div_u64)
$__internal_2_$__cuda_sm20_div_u64:
        /* <DEDUP_REMOVED lines=15> */
[----:B------:R-:W-:-:S05]  /*0aa0*/  IMAD.HI.U32 R16, P1, R13, R21, R16 ;  /* 0x000000150d107227 */ /* 0x000fca0007820010 */
[----:B------:R-:W-:Y:S01]  /*0ab0*/  IADD3 R17, P2, PT, R19, R16, RZ ;  /* 0x0000001013117210 */ /* 0x000fe20007f5e0ff */
[----:B------:R-:W-:-:S04]  /*0ac0*/  IMAD.X R16, R23, 0x1, R13, P0 ;  /* 0x0000000117107824 */ /* 0x000fc800000e060d */
[----:B------:R-:W-:Y:S01]  /*0ad0*/  IMAD.WIDE.U32 R12, R17, R6, RZ ;  /* 0x00000006110c7225 */ /* 0x000fe200078e00ff */
[----:B------:R-:W-:Y:S02]  /*0ae0*/  IADD3.X R19, PT, PT, RZ, RZ, R16, P2, P1 ;  /* 0x000000ffff137210 */ /* 0x000fe400017e2410 */
[----:B------:R-:W-:-:S03]  /*0af0*/  IADD3 R21, P0, PT, RZ, -R12, RZ ;  /* 0x8000000cff157210 */ /* 0x000fc60007f1e0ff */
[----:B------:R-:W-:Y:S02]  /*0b00*/  IMAD R12, R19, R6, R13 ;  /* 0x00000006130c7224 */ /* 0x000fe400078e020d */
[----:B------:R-:W-:Y:S02]  /*0b10*/  IMAD.MOV.U32 R13, RZ, RZ, RZ ;  /* 0x000000ffff0d7224 */ /* 0x000fe400078e00ff */
[----:B------:R-:W-:-:S04]  /*0b20*/  IMAD.HI.U32 R16, R17, R21, RZ ;  /* 0x0000001511107227 */ /* 0x000fc800078e00ff */
[----:B------:R-:W-:-:S04]  /*0b30*/  IMAD.X R12, RZ, RZ, ~R12, P0 ;  /* 0x000000ffff0c7224 */ /* 0x000fc800000e0e0c */
[----:B------:R-:W-:-:S04]  /*0b40*/  IMAD.WIDE.U32 R16, P0, R17, R12, R16 ;  /* 0x0000000c11107225 */ /* 0x000fc80007800010 */
[C---:B------:R-:W-:Y:S02]  /*0b50*/  IMAD R18, R19.reuse, R12, RZ ;  /* 0x0000000c13127224 */ /* 0x040fe400078e02ff */
[----:B------:R-:W-:-:S04]  /*0b60*/  IMAD.HI.U32 R17, P1, R19, R21, R16 ;  /* 0x0000001513117227 */ /* 0x000fc80007820010 */
[----:B------:R-:W-:Y:S01]  /*0b70*/  IMAD.HI.U32 R12, R19, R12, RZ ;  /* 0x0000000c130c7227 */ /* 0x000fe200078e00ff */
[----:B------:R-:W-:-:S04]  /*0b80*/  IADD3 R17, P2, PT, R18, R17, RZ ;  /* 0x0000001112117210 */ /* 0x000fc80007f5e0ff */
[----:B------:R-:W-:Y:S01]  /*0b90*/  IADD3.X R19, PT, PT, R12, R19, RZ, P0, !PT ;  /* 0x000000130c137210 */ /* 0x000fe200007fe4ff */
[----:B------:R-:W-:-:S03]  /*0ba0*/  IMAD.HI.U32 R12, R17, R15, RZ ;  /* 0x0000000f110c7227 */ /* 0x000fc600078e00ff */
[----:B------:R-:W-:Y:S01]  /*0bb0*/  IADD3.X R19, PT, PT, RZ, RZ, R19, P2, P1 ;  /* 0x000000ffff137210 */ /* 0x000fe200017e2413 */
        /* <DEDUP_REMOVED lines=8> */
[----:B------:R-:W-:Y:S01]  /*0c40*/  IMAD R13, R19, R6, R13 ;  /* 0x00000006130d7224 */ /* 0x000fe200078e020d */
[----:B------:R-:W-:Y:S02]  /*0c50*/  IADD3 R21, P0, PT, -R12, R15, RZ ;  /* 0x0000000f0c157210 */ /* 0x000fe40007f1e1ff */
[----:B------:R-:W-:-:S03]  /*0c60*/  IADD3 R12, P2, PT, R17, 0x1, RZ ;  /* 0x00000001110c7810 */ /* 0x000fc60007f5e0ff */
[----:B------:R-:W-:Y:S01]  /*0c70*/  IMAD.X R16, R14, 0x1, ~R13, P0 ;  /* 0x000000010e107824 */ /* 0x000fe200000e0e0d */
[----:B------:R-:W-:Y:S01]  /*0c80*/  ISETP.GE.U32.AND P0, PT, R21, R6, PT ;  /* 0x000000061500720c */ /* 0x000fe20003f06070 */
[----:B------:R-:W-:Y:S01]  /*0c90*/  IMAD.X R14, RZ, RZ, R19, P2 ;  /* 0x000000ffff0e7224 */ /* 0x000fe200010e0613 */
[-C--:B------:R-:W-:Y:S02]  /*0ca0*/  IADD3 R13, P1, PT, -R6, R21.reuse, RZ ;  /* 0x00000015060d7210 */ /* 0x080fe40007f3e1ff */
[C---:B------:R-:W-:Y:S02]  /*0cb0*/  ISETP.GE.U32.AND.EX P0, PT, R16.reuse, RZ, PT, P0 ;  /* 0x000000ff1000720c */ /* 0x040fe40003f06100 */
[----:B------:R-:W-:Y:S02]  /*0cc0*/  IADD3.X R15, PT, PT, R16, -0x1, RZ, P1, !PT ;  /* 0xffffffff100f7810 */ /* 0x000fe40000ffe4ff */
[----:B------:R-:W-:Y:S02]  /*0cd0*/  SEL R13, R13, R21, P0 ;  /* 0x000000150d0d7207 */ /* 0x000fe40000000000 */
[----:B------:R-:W-:-:S02]  /*0ce0*/  SEL R17, R12, R17, P0 ;  /* 0x000000110c117207 */ /* 0x000fc40000000000 */
[----:B------:R-:W-:Y:S02]  /*0cf0*/  SEL R15, R15, R16, P0 ;  /* 0x000000100f0f7207 */ /* 0x000fe40000000000 */
[----:B------:R-:W-:Y:S02]  /*0d00*/  SEL R12, R14, R19, P0 ;  /* 0x000000130e0c7207 */ /* 0x000fe40000000000 */
[----:B------:R-:W-:Y:S01]  /*0d10*/  ISETP.GE.U32.AND P0, PT, R13, R6, PT ;  /* 0x000000060d00720c */ /* 0x000fe20003f06070 */
[----:B------:R-:W-:Y:S01]  /*0d20*/  IMAD.MOV.U32 R13, RZ, RZ, 0x0 ;  /* 0x00000000ff0d7424 */ /* 0x000fe200078e00ff */
[----:B------:R-:W-:Y:S02]  /*0d30*/  IADD3 R14, P2, PT, R17, 0x1, RZ ;  /* 0x00000001110e7810 */ /* 0x000fe40007f5e0ff */
[----:B------:R-:W-:Y:S02]  /*0d40*/  ISETP.GE.U32.AND.EX P0, PT, R15, RZ, PT, P0 ;  /* 0x000000ff0f00720c */ /* 0x000fe40003f06100 */
[----:B------:R-:W-:Y:S01]  /*0d50*/  ISETP.NE.U32.AND P1, PT, R6, RZ, PT ;  /* 0x000000ff0600720c */ /* 0x000fe20003f25070 */
[----:B------:R-:W-:Y:S01]  /*0d60*/  IMAD.X R15, RZ, RZ, R12, P2 ;  /* 0x000000ffff0f7224 */ /* 0x000fe200010e060c */
[----:B------:R-:W-:-:S02]  /*0d70*/  SEL R14, R14, R17, P0 ;  /* 0x000000110e0e7207 */ /* 0x000fc40000000000 */
[----:B------:R-:W-:Y:S02]  /*0d80*/  ISETP.NE.AND.EX P1, PT, RZ, RZ, PT, P1 ;  /* 0x000000ffff00720c */ /* 0x000fe40003f25310 */
[----:B------:R-:W-:Y:S01]  /*0d90*/  SEL R15, R15, R12, P0 ;  /* 0x0000000c0f0f7207 */ /* 0x000fe20000000000 */
[----:B------:R-:W-:Y:S01]  /*0da0*/  IMAD.MOV.U32 R12, RZ, RZ, R10 ;  /* 0x000000ffff0c7224 */ /* 0x000fe200078e000a */
[----:B------:R-:W-:Y:S02]  /*0db0*/  SEL R14, R14, 0xffffffff, P1 ;  /* 0xffffffff0e0e7807 */ /* 0x000fe40000800000 */
[----:B------:R-:W-:Y:S01]  /*0dc0*/  SEL R15, R15, 0xffffffff, P1 ;  /* 0xffffffff0f0f7807 */ /* 0x000fe20000800000 */
[----:B------:R-:W-:Y:S06]  /*0dd0*/  RET.REL.NODEC R12 `(_Z12lincomb_fp32PfPKflliffi) ;  /* 0xfffffff00c887950 */ /* 0x000fec0003c3ffff */
.L_x_27:
        /* <DEDUP_REMOVED lines=10> */
.L_x_64:


//--------------------- .text._Z15scale_frob_bf16P13__nv_bfloat16xxPKfx --------------------------
	.section	.text._Z15scale_frob_bf16P13__nv_bfloat16xxPKfx,"ax",@progbits
	.align	128
.text._Z15scale_frob_bf16P13__nv_bfloat16xxPKfx:
        .type           _Z15scale_frob_bf16P13__nv_bfloat16xxPKfx,@function
        .size           _Z15scale_frob_bf16P13__nv_bfloat16xxPKfx,(.L_x_66 - _Z15scale_frob_bf16P13__nv_bfloat16xxPKfx)
        .other          _Z15scale_frob_bf16P13__nv_bfloat16xxPKfx,@"STO_CUDA_ENTRY STV_DEFAULT"
_Z15scale_frob_bf16P13__nv_bfloat16xxPKfx:
[----:B------:R-:W-:Y:S08]  /*0000*/  LDC R1, c[0x0][0x37c] ;  /* 0x0000df00ff017b82 */ /* 0x000ff00000000800 */
[----:B------:R-:W0:Y:S08]  /*0010*/  S2UR UR6, SR_CTAID.X ;  /* 0x00000000000679c3 */ /* 0x000e300000002500 */
[----:B------:R-:W0:Y:S02]  /*0020*/  LDC.64 R2, c[0x0][0x3a0] ;  /* 0x0000e800ff027b82 */ /* 0x000e240000000a00 */
[----:B0-----:R-:W-:-:S04]  /*0030*/  ISETP.LE.U32.AND P0, PT, R2, UR6, PT ;  /* 0x0000000602007c0c */ /* 0x001fc8000bf03070 */
[----:B------:R-:W-:-:S13]  /*0040*/  ISETP.GE.AND.EX P0, PT, RZ, R3, PT, P0 ;  /* 0x00000003ff00720c */ /* 0x000fda0003f06300 */
[----:B------:R-:W-:Y:S05]  /*0050*/  @P0 EXIT ;  /* 0x000000000000094d */ /* 0x000fea0003800000 */
[----:B------:R-:W0:Y:S01]  /*0060*/  S2R R3, SR_TID.X ;  /* 0x0000000000037919 */ /* 0x000e220000002100 */
[----:B------:R-:W1:Y:S02]  /*0070*/  LDCU.128 UR8, c[0x0][0x390] ;  /* 0x00007200ff0877ac */ /* 0x000e640008000c00 */
[----:B-1----:R-:W-:-:S04]  /*0080*/  ULEA UR4, UP0, UR6, UR10, 0x2 ;  /* 0x0000000a06047291 */ /* 0x002fc8000f8010ff */
[----:B------:R-:W-:Y:S02]  /*0090*/  ULEA.HI.X UR5, UR6, UR11, URZ, 0x2, UP0 ;  /* 0x0000000b06057291 */ /* 0x000fe400080f14ff */
[----:B------:R-:W-:-:S04]  /*00a0*/  IMAD.U32 R6, RZ, RZ, UR4 ;  /* 0x00000004ff067e24 */ /* 0x000fc8000f8e00ff */
[----:B------:R-:W-:Y:S01]  /*00b0*/  IMAD.U32 R7, RZ, RZ, UR5 ;  /* 0x00000005ff077e24 */ /* 0x000fe2000f8e00ff */
[----:B0-----:R-:W-:-:S04]  /*00c0*/  ISETP.GE.U32.AND P0, PT, R3, UR8, PT ;  /* 0x0000000803007c0c */ /* 0x001fc8000bf06070 */
[----:B------:R-:W-:-:S13]  /*00d0*/  ISETP.GE.AND.EX P0, PT, RZ, UR9, PT, P0 ;  /* 0x00000009ff007c0c */ /* 0x000fda000bf06300 */
[----:B------:R-:W-:Y:S05]  /*00e0*/  @P0 EXIT ;  /* 0x000000000000094d */ /* 0x000fea0003800000 */
[----:B------:R-:W0:Y:S01]  /*00f0*/  LDC R2, c[0x0][0x360] ;  /* 0x0000d800ff027b82 */ /* 0x000e220000000800 */
[----:B------:R-:W1:Y:S01]  /*0100*/  LDCU.64 UR4, c[0x0][0x358] ;  /* 0x00006b00ff0477ac */ /* 0x000e620008000a00 */
[----:B------:R-:W-:Y:S01]  /*0110*/  IMAD.MOV.U32 R5, RZ, RZ, RZ ;  /* 0x000000ffff057224 */ /* 0x000fe200078e00ff */
[----:B-1----:R1:W5:Y:S01]  /*0120*/  LDG.E.CONSTANT R0, desc[UR4][R6.64] ;  /* 0x0000000406007981 */ /* 0x002362000c1e9900 */
[----:B------:R-:W-:Y:S01]  /*0130*/  BSSY.RECONVERGENT B0, `(.L_x_28) ;  /* 0x0000026000007945 */ /* 0x000fe20003800200 */
[----:B0-----:R-:W-:-:S04]  /*0140*/  IADD3 R10, P0, PT, R2, R3, RZ ;  /* 0x00000003020a7210 */ /* 0x001fc80007f1e0ff */
        /* <DEDUP_REMOVED lines=8> */
[----:B-1----:R-:W-:-:S04]  /*01d0*/  IADD3 R7, P0, P1, R9, -R10, -R4 ;  /* 0x8000000a09077210 */ /* 0x002fc8000791e804 */
[----:B------:R-:W-:-:S04]  /*01e0*/  IADD3.X R8, PT, PT, R8, -0x1, ~R11, P0, P1 ;  /* 0xffffffff08087810 */ /* 0x000fc800007e2c0b */
[----:B------:R-:W-:-:S13]  /*01f0*/  ISETP.NE.U32.AND P0, PT, R8, RZ, PT ;  /* 0x000000ff0800720c */ /* 0x000fda0003f05070 */
[----:B------:R-:W-:Y:S05]  /*0200*/  @P0 BRA `(.L_x_29) ;  /* 0x0000000000500947 */ /* 0x000fea0003800000 */
[----:B------:R-:W0:Y:S01]  /*0210*/  I2F.U32.RP R6, R2 ;  /* 0x0000000200067306 */ /* 0x000e220000209000 */
[----:B------:R-:W-:-:S07]  /*0220*/  ISETP.NE.U32.AND P2, PT, R2, RZ, PT ;  /* 0x000000ff0200720c */ /* 0x000fce0003f45070 */
[----:B0-----:R-:W0:Y:S02]  /*0230*/  MUFU.RCP R6, R6 ;  /* 0x0000000600067308 */ /* 0x001e240000001000 */
[----:B0-----:R-:W-:-:S06]  /*0240*/  VIADD R8, R6, 0xffffffe ;  /* 0x0ffffffe06087836 */ /* 0x001fcc0000000000 */
[----:B------:R0:W1:Y:S02]  /*0250*/  F2I.FTZ.U32.TRUNC.NTZ R9, R8 ;  /* 0x0000000800097305 */ /* 0x000064000021f000 */
[----:B0-----:R-:W-:Y:S02]  /*0260*/  IMAD.MOV.U32 R8, RZ, RZ, RZ ;  /* 0x000000ffff087224 */ /* 0x001fe400078e00ff */
[----:B-1----:R-:W-:-:S04]  /*0270*/  IMAD.MOV R11, RZ, RZ, -R9 ;  /* 0x000000ffff0b7224 */ /* 0x002fc800078e0a09 */
[----:B------:R-:W-:-:S04]  /*0280*/  IMAD R11, R11, R2, RZ ;  /* 0x000000020b0b7224 */ /* 0x000fc800078e02ff */
[----:B------:R-:W-:-:S06]  /*0290*/  IMAD.HI.U32 R10, R9, R11, R8 ;  /* 0x0000000b090a7227 */ /* 0x000fcc00078e0008 */
[----:B------:R-:W-:-:S04]  /*02a0*/  IMAD.HI.U32 R6, R10, R7, RZ ;  /* 0x000000070a067227 */ /* 0x000fc800078e00ff */
[----:B------:R-:W-:-:S04]  /*02b0*/  IMAD.MOV R9, RZ, RZ, -R6 ;  /* 0x000000ffff097224 */ /* 0x000fc800078e0a06 */
[----:B------:R-:W-:-:S05]  /*02c0*/  IMAD R7, R2, R9, R7 ;  /* 0x0000000902077224 */ /* 0x000fca00078e0207 */
[----:B------:R-:W-:-:S13]  /*02d0*/  ISETP.GE.U32.AND P0, PT, R7, R2, PT ;  /* 0x000000020700720c */ /* 0x000fda0003f06070 */
[----:B------:R-:W-:Y:S02]  /*02e0*/  @P0 IMAD.IADD R7, R7, 0x1, -R2 ;  /* 0x0000000107070824 */ /* 0x000fe400078e0a02 */
[----:B------:R-:W-:-:S03]  /*02f0*/  @P0 VIADD R6, R6, 0x1 ;  /* 0x0000000106060836 */ /* 0x000fc60000000000 */
[----:B------:R-:W-:Y:S01]  /*0300*/  ISETP.GE.U32.AND P1, PT, R7, R2, PT ;  /* 0x000000020700720c */ /* 0x000fe20003f26070 */
[----:B------:R-:W-:-:S12]  /*0310*/  IMAD.MOV.U32 R7, RZ, RZ, RZ ;  /* 0x000000ffff077224 */ /* 0x000fd800078e00ff */
[----:B------:R-:W-:Y:S01]  /*0320*/  @P1 VIADD R6, R6, 0x1 ;  /* 0x0000000106061836 */ /* 0x000fe20000000000 */
[----:B------:R-:W-:Y:S01]  /*0330*/  @!P2 LOP3.LUT R6, RZ, R2, RZ, 0x33, !PT ;  /* 0x00000002ff06a212 */ /* 0x000fe200078e33ff */
[----:B------:R-:W-:Y:S06]  /*0340*/  BRA `(.L_x_30) ;  /* 0x0000000000107947 */ /* 0x000fec0003800000 */
.L_x_29:
[----:B------:R-:W-:-:S07]  /*0350*/  MOV R6, 0x370 ;  /* 0x0000037000067802 */ /* 0x000fce0000000f00 */
[----:B-----5:R-:W-:Y:S05]  /*0360*/  CALL.REL.NOINC `($__internal_3_$__cuda_sm20_div_u64) ;  /* 0x00000004005c7944 */ /* 0x020fea0003c00000 */
[----:B------:R-:W-:Y:S02]  /*0370*/  IMAD.MOV.U32 R6, RZ, RZ, R8 ;  /* 0x000000ffff067224 */ /* 0x000fe400078e0008 */
[----:B------:R-:W-:-:S07]  /*0380*/  IMAD.MOV.U32 R7, RZ, RZ, R9 ;  /* 0x000000ffff077224 */ /* 0x000fce00078e0009 */
.L_x_30:
[----:B------:R-:W-:Y:S05]  /*0390*/  BSYNC.RECONVERGENT B0 ;  /* 0x0000000000007941 */ /* 0x000fea0003800200 */
.L_x_28:
        /* <DEDUP_REMOVED lines=9> */
[----:B------:R-:W0:Y:S01]  /*0430*/  LDC.64 R10, c[0x0][0x388] ;  /* 0x0000e200ff0a7b82 */ /* 0x000e220000000a00 */
[----:B------:R-:W-:Y:S02]  /*0440*/  VIADD R8, R4, 0x1 ;  /* 0x0000000104087836 */ /* 0x000fe40000000000 */
[----:B------:R-:W-:-:S03]  /*0450*/  IMAD.MOV.U32 R4, RZ, RZ, R3 ;  /* 0x000000ffff047224 */ /* 0x000fc600078e0003 */
[----:B------:R-:W-:Y:S02]  /*0460*/  LOP3.LUT R8, R8, 0x3, RZ, 0xc0, !PT ;  /* 0x0000000308087812 */ /* 0x000fe400078ec0ff */
[----:B------:R-:W1:Y:S02]  /*0470*/  LDC.64 R12, c[0x0][0x380] ;  /* 0x0000e000ff0c7b82 */ /* 0x000e640000000a00 */
[----:B------:R-:W-:Y:S01]  /*0480*/  IADD3 R8, P2, PT, RZ, -R8, RZ ;  /* 0x80000008ff087210 */ /* 0x000fe20007f5e0ff */
[----:B0-----:R-:W-:-:S04]  /*0490*/  IMAD.WIDE.U32 R6, R10, UR6, R4 ;  /* 0x000000060a067c25 */ /* 0x001fc8000f8e0004 */
[----:B------:R-:W-:Y:S02]  /*04a0*/  IMAD R9, R11, UR6, R7 ;  /* 0x000000060b097c24 */ /* 0x000fe4000f8e0207 */
[----:B------:R-:W-:Y:S01]  /*04b0*/  IMAD.X R10, RZ, RZ, -0x1, P2 ;  /* 0xffffffffff0a7424 */ /* 0x000fe200010e06ff */
[----:B-1----:R-:W-:-:S04]  /*04c0*/  LEA R4, P1, R6, R12, 0x1 ;  /* 0x0000000c06047211 */ /* 0x002fc800078208ff */
[----:B------:R-:W-:-:S09]  /*04d0*/  LEA.HI.X R9, R6, R13, R9, 0x1, P1 ;  /* 0x0000000d06097211 */ /* 0x000fd200008f0c09 */
.L_x_33:
[----:B0-----:R-:W-:Y:S02]  /*04e0*/  IMAD.MOV.U32 R6, RZ, RZ, R4 ;  /* 0x000000ffff067224 */ /* 0x001fe400078e0004 */
[----:B------:R-:W-:-:S05]  /*04f0*/  IMAD.MOV.U32 R7, RZ, RZ, R9 ;  /* 0x000000ffff077224 */ /* 0x000fca00078e0009 */
[----:B------:R-:W2:Y:S01]  /*0500*/  LDG.E.U16 R4, desc[UR4][R6.64] ;  /* 0x0000000406047981 */ /* 0x000ea2000c1e1500 */
[----:B------:R-:W-:Y:S02]  /*0510*/  IADD3 R8, P1, PT, R8, 0x1, RZ ;  /* 0x0000000108087810 */ /* 0x000fe40007f3e0ff */
[----:B------:R-:W-:-:S03]  /*0520*/  IADD3 R3, P2, PT, R2, R3, RZ ;  /* 0x0000000302037210 */ /* 0x000fc60007f5e0ff */
[----:B------:R-:W-:Y:S01]  /*0530*/  IMAD.X R10, RZ, RZ, R10, P1 ;  /* 0x000000ffff0a7224 */ /* 0x000fe200008e060a */
[----:B------:R-:W-:Y:S01]  /*0540*/  ISETP.NE.U32.AND P1, PT, R8, RZ, PT ;  /* 0x000000ff0800720c */ /* 0x000fe20003f25070 */
[----:B------:R-:W-:-:S03]  /*0550*/  IMAD.X R5, RZ, RZ, R5, P2 ;  /* 0x000000ffff057224 */ /* 0x000fc600010e0605 */
[----:B------:R-:W-:Y:S01]  /*0560*/  ISETP.NE.AND.EX P1, PT, R10, RZ, PT, P1 ;  /* 0x000000ff0a00720c */ /* 0x000fe20003f25310 */
[----:B--2---:R-:W-:Y:S01]  /*0570*/  IMAD.U32 R9, R4, 0x10000, RZ ;  /* 0x0001000004097824 */ /* 0x004fe200078e00ff */
[----:B------:R-:W-:-:S03]  /*0580*/  LEA R4, P3, R2, R6, 0x1 ;  /* 0x0000000602047211 */ /* 0x000fc600078608ff */
[----:B-----5:R-:W-:-:S05]  /*0590*/  FMUL R9, R0, R9 ;  /* 0x0000000900097220 */ /* 0x020fca0000400000 */
[----:B------:R-:W-:-:S04]  /*05a0*/  F2FP.BF16.F32.PACK_AB R9, RZ, R9 ;  /* 0x00000009ff09723e */ /* 0x000fc800000010ff */
[----:B------:R-:W-:Y:S02]  /*05b0*/  PRMT R11, R9, 0x7610, R11 ;  /* 0x00007610090b7816 */ /* 0x000fe4000000000b */
[----:B------:R-:W-:-:S03]  /*05c0*/  LEA.HI.X R9, R2, R7, RZ, 0x1, P3 ;  /* 0x0000000702097211 */ /* 0x000fc600018f0cff */
[----:B------:R0:W-:Y:S01]  /*05d0*/  STG.E.U16 desc[UR4][R6.64], R11 ;  /* 0x0000000b06007986 */ /* 0x0001e2000c101504 */
[----:B------:R-:W-:Y:S05]  /*05e0*/  @P1 BRA `(.L_x_33) ;  /* 0xfffffffc00bc1947 */ /* 0x000fea000383ffff */
.L_x_32:
[----:B------:R-:W-:Y:S05]  /*05f0*/  BSYNC.RECONVERGENT B0 ;  /* 0x0000000000007941 */ /* 0x000fea0003800200 */
.L_x_31:
[----:B------:R-:W-:Y:S05]  /*0600*/  @!P0 EXIT ;  /* 0x000000000000894d */ /* 0x000fea0003800000 */
[----:B0-----:R-:W0:Y:S01]  /*0610*/  LDC.64 R6, c[0x0][0x380] ;  /* 0x0000e000ff067b82 */ /* 0x001e220000000a00 */
[----:B------:R-:W-:Y:S01]  /*0620*/  IMAD.SHL.U32 R17, R2, 0x2, RZ ;  /* 0x0000000202117824 */ /* 0x000fe200078e00ff */
[----:B------:R-:W-:Y:S01]  /*0630*/  SHF.R.U32.HI R15, RZ, 0x1f, R2 ;  /* 0x0000001fff0f7819 */ /* 0x000fe20000011602 */
[----:B------:R-:W1:Y:S05]  /*0640*/  LDCU.64 UR8, c[0x0][0x390] ;  /* 0x00007200ff0877ac */ /* 0x000e6a0008000a00 */
[----:B------:R-:W2:Y:S02]  /*0650*/  LDC.64 R8, c[0x0][0x388] ;  /* 0x0000e200ff087b82 */ /* 0x000ea40000000a00 */
.L_x_34:
[----:B------:R-:W-:-:S04]  /*0660*/  IMAD.MOV.U32 R4, RZ, RZ, R3 ;  /* 0x000000ffff047224 */ /* 0x000fc800078e0003 */
[----:B--23--:R-:W-:-:S04]  /*0670*/  IMAD.WIDE.U32 R12, R8, UR6, R4 ;  /* 0x00000006080c7c25 */ /* 0x00cfc8000f8e0004 */
[----:B------:R-:W-:Y:S01]  /*0680*/  IMAD R4, R9, UR6, R13 ;  /* 0x0000000609047c24 */ /* 0x000fe2000f8e020d */
[----:B0-----:R-:W-:-:S04]  /*0690*/  LEA R10, P0, R12, R6, 0x1 ;  /* 0x000000060c0a7211 */ /* 0x001fc800078008ff */
[----:B------:R-:W-:-:S05]  /*06a0*/  LEA.HI.X R11, R12, R7, R4, 0x1, P0 ;  /* 0x000000070c0b7211 */ /* 0x000fca00000f0c04 */
[----:B------:R-:W2:Y:S01]  /*06b0*/  LDG.E.U16 R4, desc[UR4][R10.64] ;  /* 0x000000040a047981 */ /* 0x000ea2000c1e1500 */
[----:B------:R-:W-:Y:S01]  /*06c0*/  IADD3 R12, P0, PT, R17, R10, RZ ;  /* 0x0000000a110c7210 */ /* 0x000fe20007f1e0ff */
[----:B--2---:R-:W-:-:S04]  /*06d0*/  IMAD.U32 R13, R4, 0x10000, RZ ;  /* 0x00010000040d7824 */ /* 0x004fc800078e00ff */
[----:B-----5:R-:W-:-:S05]  /*06e0*/  FMUL R13, R0, R13 ;  /* 0x0000000d000d7220 */ /* 0x020fca0000400000 */
[----:B------:R-:W-:Y:S01]  /*06f0*/  F2FP.BF16.F32.PACK_AB R4, RZ, R13 ;  /* 0x0000000dff04723e */ /* 0x000fe200000010ff */
[----:B------:R-:W-:-:S03]  /*0700*/  IMAD.X R13, R15, 0x1, R11, P0 ;  /* 0x000000010f0d7824 */ /* 0x000fc600000e060b */
[----:B------:R-:W-:-:S05]  /*0710*/  PRMT R14, R4, 0x7610, R14 ;  /* 0x00007610040e7816 */ /* 0x000fca000000000e */
[----:B------:R0:W-:Y:S04]  /*0720*/  STG.E.U16 desc[UR4][R10.64], R14 ;  /* 0x0000000e0a007986 */ /* 0x0001e8000c101504 */
[----:B------:R-:W2:Y:S01]  /*0730*/  LDG.E.U16 R4, desc[UR4][R12.64] ;  /* 0x000000040c047981 */ /* 0x000ea2000c1e1500 */
[----:B------:R-:W-:Y:S01]  /*0740*/  IADD3 R18, P0, PT, R17, R12, RZ ;  /* 0x0000000c11127210 */ /* 0x000fe20007f1e0ff */
[----:B--2---:R-:W-:-:S04]  /*0750*/  IMAD.U32 R19, R4, 0x10000, RZ ;  /* 0x0001000004137824 */ /* 0x004fc800078e00ff */
[----:B------:R-:W-:-:S05]  /*0760*/  FMUL R19, R0, R19 ;  /* 0x0000001300137220 */ /* 0x000fca0000400000 */
[----:B------:R-:W-:Y:S01]  /*0770*/  F2FP.BF16.F32.PACK_AB R4, RZ, R19 ;  /* 0x00000013ff04723e */ /* 0x000fe200000010ff */
[----:B------:R-:W-:-:S03]  /*0780*/  IMAD.X R19, R15, 0x1, R13, P0 ;  /* 0x000000010f137824 */ /* 0x000fc600000e060d */
[----:B0-----:R-:W-:-:S05]  /*0790*/  PRMT R11, R4, 0x7610, R11 ;  /* 0x00007610040b7816 */ /* 0x001fca000000000b */
[----:B------:R0:W-:Y:S04]  /*07a0*/  STG.E.U16 desc[UR4][R12.64], R11 ;  /* 0x0000000b0c007986 */ /* 0x0001e8000c101504 */
[----:B------:R-:W2:Y:S01]  /*07b0*/  LDG.E.U16 R4, desc[UR4][R18.64] ;  /* 0x0000000412047981 */ /* 0x000ea2000c1e1500 */
[----:B------:R-:W-:-:S05]  /*07c0*/  IADD3 R10, P0, PT, R17, R18, RZ ;  /* 0x00000012110a7210 */ /* 0x000fca0007f1e0ff */
[----:B0-----:R-:W-:Y:S02]  /*07d0*/  IMAD.X R11, R15, 0x1, R19, P0 ;  /* 0x000000010f0b7824 */ /* 0x001fe400000e0613 */
[----:B--2---:R-:W-:-:S04]  /*07e0*/  IMAD.U32 R21, R4, 0x10000, RZ ;  /* 0x0001000004157824 */ /* 0x004fc800078e00ff */
[----:B------:R-:W-:-:S05]  /*07f0*/  FMUL R21, R0, R21 ;  /* 0x0000001500157220 */ /* 0x000fca0000400000 */
[----:B------:R-:W-:-:S04]  /*0800*/  F2FP.BF16.F32.PACK_AB R21, RZ, R21 ;  /* 0x00000015ff15723e */ /* 0x000fc800000010ff */
[----:B------:R-:W-:-:S05]  /*0810*/  PRMT R13, R21, 0x7610, R13 ;  /* 0x00007610150d7816 */ /* 0x000fca000000000d */
[----:B------:R3:W-:Y:S04]  /*0820*/  STG.E.U16 desc[UR4][R18.64], R13 ;  /* 0x0000000d12007986 */ /* 0x0007e8000c101504 */
[----:B------:R-:W2:Y:S01]  /*0830*/  LDG.E.U16 R4, desc[UR4][R10.64] ;  /* 0x000000040a047981 */ /* 0x000ea2000c1e1500 */
[----:B------:R-:W-:-:S04]  /*0840*/  LEA R3, P0, R2, R3, 0x2 ;  /* 0x0000000302037211 */ /* 0x000fc800078010ff */
[----:B------:R-:W-:Y:S02]  /*0850*/  LEA.HI.X R5, R2, R5, RZ, 0x2, P0 ;  /* 0x0000000502057211 */ /* 0x000fe400000f14ff */
[----:B-1----:R-:W-:-:S04]  /*0860*/  ISETP.GE.U32.AND P0, PT, R3, UR8, PT ;  /* 0x0000000803007c0c */ /* 0x002fc8000bf06070 */
[----:B------:R-:W-:Y:S01]  /*0870*/  ISETP.GE.AND.EX P0, PT, R5, UR9, PT, P0 ;  /* 0x0000000905007c0c */ /* 0x000fe2000bf06300 */
[----:B--2---:R-:W-:-:S04]  /*0880*/  IMAD.U32 R21, R4, 0x10000, RZ ;  /* 0x0001000004157824 */ /* 0x004fc800078e00ff */
[----:B------:R-:W-:-:S05]  /*0890*/  FMUL R21, R0, R21 ;  /* 0x0000001500157220 */ /* 0x000fca0000400000 */
[----:B------:R-:W-:-:S05]  /*08a0*/  F2FP.BF16.F32.PACK_AB R21, RZ, R21 ;  /* 0x00000015ff15723e */ /* 0x000fca00000010ff */
[----:B------:R3:W-:Y:S01]  /*08b0*/  STG.E.U16 desc[UR4][R10.64], R21 ;  /* 0x000000150a007986 */ /* 0x0007e2000c101504 */
[----:B------:R-:W-:Y:S05]  /*08c0*/  @!P0 BRA `(.L_x_34) ;  /* 0xfffffffc00648947 */ /* 0x000fea000383ffff */
[----:B------:R-:W-:Y:S05]  /*08d0*/  EXIT ;  /* 0x000000000000794d */ /* 0x000fea0003800000 */
        .weak           $__internal_3_$__cuda_sm20_div_u64
        .type           $__internal_3_$__cuda_sm20_div_u64,@function
        .size           $__internal_3_$__cuda_sm20_div_u64,(.L_x_66 - $__internal_3_$__cuda_sm20_div_u64)
$__internal_3_$__cuda_sm20_div_u64:
        /* <DEDUP_REMOVED lines=33> */
[----:B------:R-:W-:-:S04]  /*0af0*/  IMAD.WIDE.U32 R10, R13, R8, R10 ;  /* 0x000000080d0a7225 */ /* 0x000fc800078e000a */
[C---:B------:R-:W-:Y:S02]  /*0b00*/  IMAD R13, R9.reuse, R8, RZ ;  /* 0x00000008090d7224 */ /* 0x040fe400078e02ff */
[----:B------:R-:W-:-:S04]  /*0b10*/  IMAD.HI.U32 R10, P0, R9, R7, R10 ;  /* 0x00000007090a7227 */ /* 0x000fc8000780000a */
[----:B------:R-:W-:Y:S01]  /*0b20*/  IMAD.HI.U32 R9, R9, R8, RZ ;  /* 0x0000000809097227 */ /* 0x000fe200078e00ff */
[----:B------:R-:W-:-:S03]  /*0b30*/  IADD3 R13, P1, PT, R13, R10, RZ ;  /* 0x0000000a0d0d7210 */ /* 0x000fc60007f3e0ff */
[----:B------:R-:W-:Y:S02]  /*0b40*/  IMAD.X R9, RZ, RZ, R9, P0 ;  /* 0x000000ffff097224 */ /* 0x000fe400000e0609 */
[----:B------:R-:W-:-:S04]  /*0b50*/  IMAD.WIDE.U32 R10, R13, R2, RZ ;  /* 0x000000020d0a7225 */ /* 0x000fc800078e00ff */
[----:B------:R-:W-:Y:S01]  /*0b60*/  IMAD.X R9, RZ, RZ, R9, P1 ;  /* 0x000000ffff097224 */ /* 0x000fe200008e0609 */
[----:B------:R-:W-:-:S03]  /*0b70*/  IADD3 R15, P0, PT, -R10, R7, RZ ;  /* 0x000000070a0f7210 */ /* 0x000fc60007f1e1ff */
[----:B------:R-:W-:Y:S01]  /*0b80*/  IMAD R11, R9, R2, R11 ;  /* 0x00000002090b7224 */ /* 0x000fe200078e020b */
[----:B------:R-:W-:-:S03]  /*0b90*/  IADD3 R7, P1, PT, -R2, R15, RZ ;  /* 0x0000000f02077210 */ /* 0x000fc60007f3e1ff */
[----:B------:R-:W-:Y:S01]  /*0ba0*/  IMAD.X R12, R8, 0x1, ~R11, P0 ;  /* 0x00000001080c7824 */ /* 0x000fe200000e0e0b */
[----:B------:R-:W-:Y:S02]  /*0bb0*/  ISETP.GE.U32.AND P0, PT, R15, R2, PT ;  /* 0x000000020f00720c */ /* 0x000fe40003f06070 */
[----:B------:R-:W-:Y:S02]  /*0bc0*/  IADD3 R8, P2, PT, R13, 0x1, RZ ;  /* 0x000000010d087810 */ /* 0x000fe40007f5e0ff */
[C---:B------:R-:W-:Y:S02]  /*0bd0*/  ISETP.GE.U32.AND.EX P0, PT, R12.reuse, RZ, PT, P0 ;  /* 0x000000ff0c00720c */ /* 0x040fe40003f06100 */
[----:B------:R-:W-:Y:S01]  /*0be0*/  IADD3.X R11, PT, PT, R12, -0x1, RZ, P1, !PT ;  /* 0xffffffff0c0b7810 */ /* 0x000fe20000ffe4ff */
[----:B------:R-:W-:Y:S01]  /*0bf0*/  IMAD.X R10, RZ, RZ, R9, P2 ;  /* 0x000000ffff0a7224 */ /* 0x000fe200010e0609 */
[----:B------:R-:W-:Y:S02]  /*0c00*/  SEL R13, R8, R13, P0 ;  /* 0x0000000d080d7207 */ /* 0x000fe40000000000 */
[----:B------:R-:W-:-:S02]  /*0c10*/  SEL R7, R7, R15, P0 ;  /* 0x0000000f07077207 */ /* 0x000fc40000000000 */
[----:B------:R-:W-:Y:S02]  /*0c20*/  SEL R10, R10, R9, P0 ;  /* 0x000000090a0a7207 */ /* 0x000fe40000000000 */
[----:B------:R-:W-:Y:S02]  /*0c30*/  IADD3 R8, P2, PT, R13, 0x1, RZ ;  /* 0x000000010d087810 */ /* 0x000fe40007f5e0ff */
[----:B------:R-:W-:Y:S02]  /*0c40*/  SEL R11, R11, R12, P0 ;  /* 0x0000000c0b0b7207 */ /* 0x000fe40000000000 */
[----:B------:R-:W-:Y:S01]  /*0c50*/  ISETP.GE.U32.AND P0, PT, R7, R2, PT ;  /* 0x000000020700720c */ /* 0x000fe20003f06070 */
[----:B------:R-:W-:Y:S01]  /*0c60*/  IMAD.X R9, RZ, RZ, R10, P2 ;  /* 0x000000ffff097224 */ /* 0x000fe200010e060a */
[----:B------:R-:W-:Y:S01]  /*0c70*/  ISETP.NE.U32.AND P1, PT, R2, RZ, PT ;  /* 0x000000ff0200720c */ /* 0x000fe20003f25070 */
[----:B------:R-:W-:Y:S01]  /*0c80*/  IMAD.MOV.U32 R7, RZ, RZ, 0x0 ;  /* 0x00000000ff077424 */ /* 0x000fe200078e00ff */
[----:B------:R-:W-:-:S02]  /*0c90*/  ISETP.GE.U32.AND.EX P0, PT, R11, RZ, PT, P0 ;  /* 0x000000ff0b00720c */ /* 0x000fc40003f06100 */
[----:B------:R-:W-:Y:S02]  /*0ca0*/  ISETP.NE.AND.EX P1, PT, RZ, RZ, PT, P1 ;  /* 0x000000ffff00720c */ /* 0x000fe40003f25310 */
[----:B------:R-:W-:Y:S02]  /*0cb0*/  SEL R8, R8, R13, P0 ;  /* 0x0000000d08087207 */ /* 0x000fe40000000000 */
[----:B------:R-:W-:Y:S02]  /*0cc0*/  SEL R9, R9, R10, P0 ;  /* 0x0000000a09097207 */ /* 0x000fe40000000000 */
[----:B------:R-:W-:Y:S02]  /*0cd0*/  SEL R8, R8, 0xffffffff, P1 ;  /* 0xffffffff08087807 */ /* 0x000fe40000800000 */
[----:B------:R-:W-:Y:S01]  /*0ce0*/  SEL R9, R9, 0xffffffff, P1 ;  /* 0xffffffff09097807 */ /* 0x000fe20000800000 */
[----:B------:R-:W-:Y:S06]  /*0cf0*/  RET.REL.NODEC R6 `(_Z15scale_frob_bf16P13__nv_bfloat16xxPKfx) ;  /* 0xfffffff006c07950 */ /* 0x000fec0003c3ffff */
.L_x_35:
        /* <DEDUP_REMOVED lines=16> */
.L_x_66:


//--------------------- .text._Z16reduce_frob_bf16PK13__nv_bfloat16xxPfx --------------------------
	.section	.text._Z16reduce_frob_bf16PK13__nv_bfloat16xxPfx,"ax",@progbits
	.align	128
.text._Z16reduce_frob_bf16PK13__nv_bfloat16xxPfx:
        .type           _Z16reduce_frob_bf16PK13__nv_bfloat16xxPfx,@function
        .size           _Z16reduce_frob_bf16PK13__nv_bfloat16xxPfx,(.L_x_68 - _Z16reduce_frob_bf16PK13__nv_bfloat16xxPfx)
        .other          _Z16reduce_frob_bf16PK13__nv_bfloat16xxPfx,@"STO_CUDA_ENTRY STV_DEFAULT"
_Z16reduce_frob_bf16PK13__nv_bfloat16xxPfx:
[----:B------:R-:W-:Y:S08]  /*0000*/  LDC R1, c[0x0][0x37c] ;  /* 0x0000df00ff017b82 */ /* 0x000ff00000000800 */
[----:B------:R-:W0:Y:S08]  /*0010*/  S2UR UR6, SR_CTAID.X ;  /* 0x00000000000679c3 */ /* 0x000e300000002500 */
[----:B------:R-:W0:Y:S02]  /*0020*/  LDC.64 R2, c[0x0][0x3a0] ;  /* 0x0000e800ff027b82 */ /* 0x000e240000000a00 */
[----:B0-----:R-:W-:-:S04]  /*0030*/  ISETP.LE.U32.AND P0, PT, R2, UR6, PT ;  /* 0x0000000602007c0c */ /* 0x001fc8000bf03070 */
[----:B------:R-:W-:-:S13]  /*0040*/  ISETP.GE.AND.EX P0, PT, RZ, R3, PT, P0 ;  /* 0x00000003ff00720c */ /* 0x000fda0003f06300 */
[----:B------:R-:W-:Y:S05]  /*0050*/  @P0 EXIT ;  /* 0x000000000000094d */ /* 0x000fea0003800000 */
[----:B------:R-:W0:Y:S01]  /*0060*/  S2R R2, SR_TID.X ;  /* 0x0000000000027919 */ /* 0x000e220000002100 */
[----:B------:R-:W0:Y:S01]  /*0070*/  LDCU.64 UR4, c[0x0][0x390] ;  /* 0x00007200ff0477ac */ /* 0x000e220008000a00 */
[----:B------:R-:W-:Y:S01]  /*0080*/  BSSY.RECONVERGENT B0, `(.L_x_36) ;  /* 0x0000078000007945 */ /* 0x000fe20003800200 */
[----:B------:R-:W-:Y:S01]  /*0090*/  IMAD.MOV.U32 R8, RZ, RZ, RZ ;  /* 0x000000ffff087224 */ /* 0x000fe200078e00ff */
[----:B------:R-:W1:Y:S01]  /*00a0*/  LDCU.64 UR8, c[0x0][0x358] ;  /* 0x00006b00ff0877ac */ /* 0x000e620008000a00 */
[----:B------:R-:W2:Y:S01]  /*00b0*/  LDCU.64 UR10, c[0x0][0x390] ;  /* 0x00007200ff0a77ac */ /* 0x000ea20008000a00 */
[----:B0-----:R-:W-:-:S04]  /*00c0*/  ISETP.GE.U32.AND P0, PT, R2, UR4, PT ;  /* 0x0000000402007c0c */ /* 0x001fc8000bf06070 */
[----:B------:R-:W-:-:S13]  /*00d0*/  ISETP.GE.AND.EX P0, PT, RZ, UR5, PT, P0 ;  /* 0x00000005ff007c0c */ /* 0x000fda000bf06300 */
[----:B-12---:R-:W-:Y:S05]  /*00e0*/  @P0 BRA `(.L_x_37) ;  /* 0x0000000400c40947 */ /* 0x006fea0003800000 */
[----:B------:R-:W0:Y:S01]  /*00f0*/  LDC R0, c[0x0][0x360] ;  /* 0x0000d800ff007b82 */ /* 0x000e220000000800 */
[----:B------:R-:W-:Y:S01]  /*0100*/  BSSY.RECONVERGENT B1, `(.L_x_38) ;  /* 0x0000026000017945 */ /* 0x000fe20003800200 */
[----:B0-----:R-:W-:-:S04]  /*0110*/  IADD3 R6, P1, PT, R2, R0, RZ ;  /* 0x0000000002067210 */ /* 0x001fc80007f3e0ff */
[C---:B------:R-:W-:Y:S01]  /*0120*/  ISETP.GE.U32.AND P0, PT, R6.reuse, UR4, PT ;  /* 0x0000000406007c0c */ /* 0x040fe2000bf06070 */
[----:B------:R-:W-:Y:S01]  /*0130*/  IMAD.X R8, RZ, RZ, RZ, P1 ;  /* 0x000000ffff087224 */ /* 0x000fe200008e06ff */
[----:B------:R-:W-:-:S04]  /*0140*/  ISETP.GT.U32.AND P1, PT, R6, UR4, PT ;  /* 0x0000000406007c0c */ /* 0x000fc8000bf24070 */
[C---:B------:R-:W-:Y:S02]  /*0150*/  ISETP.GE.U32.AND.EX P0, PT, R8.reuse, UR5, PT, P0 ;  /* 0x0000000508007c0c */ /* 0x040fe4000bf06100 */
[----:B------:R-:W-:Y:S02]  /*0160*/  ISETP.GT.U32.AND.EX P1, PT, R8, UR5, PT, P1 ;  /* 0x0000000508007c0c */ /* 0x000fe4000bf24110 */
[----:B------:R-:W-:Y:S02]  /*0170*/  SEL R4, RZ, 0x1, P0 ;  /* 0x00000001ff047807 */ /* 0x000fe40000000000 */
[----:B------:R-:W-:Y:S02]  /*0180*/  SEL R5, R6, UR4, P1 ;  /* 0x0000000406057c07 */ /* 0x000fe40008800000 */
[----:B------:R-:W-:Y:S02]  /*0190*/  SEL R7, R8, UR5, P1 ;  /* 0x0000000508077c07 */ /* 0x000fe40008800000 */
[----:B------:R-:W-:-:S04]  /*01a0*/  IADD3 R5, P0, P1, R5, -R6, -R4 ;  /* 0x8000000605057210 */ /* 0x000fc8000791e804 */
        /* <DEDUP_REMOVED lines=14> */
[----:B------:R-:W-:Y:S02]  /*0290*/  IMAD R5, R0, R7, R5 ;  /* 0x0000000700057224 */ /* 0x000fe400078e0205 */
[----:B------:R-:W-:-:S03]  /*02a0*/  IMAD.MOV.U32 R7, RZ, RZ, RZ ;  /* 0x000000ffff077224 */ /* 0x000fc600078e00ff */
[----:B------:R-:W-:-:S13]  /*02b0*/  ISETP.GE.U32.AND P0, PT, R5, R0, PT ;  /* 0x000000000500720c */ /* 0x000fda0003f06070 */
[----:B------:R-:W-:Y:S01]  /*02c0*/  @P0 IADD3 R5, PT, PT, R5, -R0, RZ ;  /* 0x8000000005050210 */ /* 0x000fe20007ffe0ff */
[----:B------:R-:W-:-:S03]  /*02d0*/  @P0 VIADD R6, R6, 0x1 ;  /* 0x0000000106060836 */ /* 0x000fc60000000000 */
[----:B------:R-:W-:-:S13]  /*02e0*/  ISETP.GE.U32.AND P1, PT, R5, R0, PT ;  /* 0x000000000500720c */ /* 0x000fda0003f26070 */
[----:B------:R-:W-:Y:S01]  /*02f0*/  @P1 VIADD R6, R6, 0x1 ;  /* 0x0000000106061836 */ /* 0x000fe20000000000 */
[----:B------:R-:W-:Y:S01]  /*0300*/  @!P2 LOP3.LUT R6, RZ, R0, RZ, 0x33, !PT ;  /* 0x00000000ff06a212 */ /* 0x000fe200078e33ff */
[----:B------:R-:W-:Y:S06]  /*0310*/  BRA `(.L_x_40) ;  /* 0x0000000000107947 */ /* 0x000fec0003800000 */
.L_x_39:
[----:B------:R-:W-:-:S07]  /*0320*/  MOV R6, 0x340 ;  /* 0x0000034000067802 */ /* 0x000fce0000000f00 */
[----:B------:R-:W-:Y:S05]  /*0330*/  CALL.REL.NOINC `($__internal_4_$__cuda_sm20_div_u64) ;  /* 0x0000000400bc7944 */ /* 0x000fea0003c00000 */
[----:B------:R-:W-:Y:S02]  /*0340*/  IMAD.MOV.U32 R6, RZ, RZ, R5 ;  /* 0x000000ffff067224 */ /* 0x000fe400078e0005 */
[----:B------:R-:W-:-:S07]  /*0350*/  IMAD.MOV.U32 R7, RZ, RZ, R8 ;  /* 0x000000ffff077224 */ /* 0x000fce00078e0008 */
.L_x_40:
[----:B------:R-:W-:Y:S05]  /*0360*/  BSYNC.RECONVERGENT B1 ;  /* 0x0000000000017941 */ /* 0x000fea0003800200 */
.L_x_38:
[----:B------:R-:W-:Y:S01]  /*0370*/  IADD3 R4, P0, PT, R6, R4, RZ ;  /* 0x0000000406047210 */ /* 0x000fe20007f1e0ff */
[----:B------:R-:W-:Y:S01]  /*0380*/  BSSY.RECONVERGENT B1, `(.L_x_41) ;  /* 0x0000026000017945 */ /* 0x000fe20003800200 */
[----:B------:R-:W-:Y:S02]  /*0390*/  HFMA2 R8, -RZ, RZ, 0, 0 ;  /* 0x00000000ff087431 */ /* 0x000fe400000001ff */
[----:B------:R-:W-:Y:S01]  /*03a0*/  IMAD.MOV.U32 R9, RZ, RZ, R2 ;  /* 0x000000ffff097224 */ /* 0x000fe200078e0002 */
[C---:B------:R-:W-:Y:S01]  /*03b0*/  LOP3.LUT R5, R4.reuse, 0x3, RZ, 0xc0, !PT ;  /* 0x0000000304057812 */ /* 0x040fe200078ec0ff */
[----:B------:R-:W-:Y:S01]  /*03c0*/  IMAD.X R6, RZ, RZ, R7, P0 ;  /* 0x000000ffff067224 */ /* 0x000fe200000e0607 */
[----:B------:R-:W-:Y:S01]  /*03d0*/  ISETP.GE.U32.AND P0, PT, R4, 0x3, PT ;  /* 0x000000030400780c */ /* 0x000fe20003f06070 */
[----:B------:R-:W-:Y:S01]  /*03e0*/  IMAD.MOV.U32 R11, RZ, RZ, RZ ;  /* 0x000000ffff0b7224 */ /* 0x000fe200078e00ff */
[----:B------:R-:W-:Y:S02]  /*03f0*/  ISETP.NE.U32.AND P1, PT, R5, 0x3, PT ;  /* 0x000000030500780c */ /* 0x000fe40003f25070 */
[----:B------:R-:W-:-:S02]  /*0400*/  ISETP.GE.U32.AND.EX P0, PT, R6, RZ, PT, P0 ;  /* 0x000000ff0600720c */ /* 0x000fc40003f06100 */
[----:B------:R-:W-:-:S13]  /*0410*/  ISETP.NE.AND.EX P1, PT, RZ, RZ, PT, P1 ;  /* 0x000000ffff00720c */ /* 0x000fda0003f25310 */
[----:B------:R-:W-:Y:S05]  /*0420*/  @!P1 BRA `(.L_x_42) ;  /* 0x00000000006c9947 */ /* 0x000fea0003800000 */
[----:B------:R-:W0:Y:S01]  /*0430*/  LDC.64 R8, c[0x0][0x388] ;  /* 0x0000e200ff087b82 */ /* 0x000e220000000a00 */
[----:B------:R-:W-:Y:S02]  /*0440*/  VIADD R6, R4, 0x1 ;  /* 0x0000000104067836 */ /* 0x000fe40000000000 */
[----:B------:R-:W-:-:S03]  /*0450*/  IMAD.MOV.U32 R3, RZ, RZ, RZ ;  /* 0x000000ffff037224 */ /* 0x000fc600078e00ff */
[----:B------:R-:W-:Y:S02]  /*0460*/  LOP3.LUT R6, R6, 0x3, RZ, 0xc0, !PT ;  /* 0x0000000306067812 */ /* 0x000fe400078ec0ff */
[----:B------:R-:W1:Y:S02]  /*0470*/  LDC.64 R10, c[0x0][0x380] ;  /* 0x0000e000ff0a7b82 */ /* 0x000e640000000a00 */
[----:B------:R-:W-:Y:S01]  /*0480*/  IADD3 R6, P2, PT, RZ, -R6, RZ ;  /* 0x80000006ff067210 */ /* 0x000fe20007f5e0ff */
[----:B0-----:R-:W-:-:S04]  /*0490*/  IMAD.WIDE.U32 R4, R8, UR6, R2 ;  /* 0x0000000608047c25 */ /* 0x001fc8000f8e0002 */
[----:B------:R-:W-:Y:S02]  /*04a0*/  IMAD R5, R9, UR6, R5 ;  /* 0x0000000609057c24 */ /* 0x000fe4000f8e0205 */
[----:B------:R-:W-:Y:S01]  /*04b0*/  IMAD.MOV.U32 R8, RZ, RZ, RZ ;  /* 0x000000ffff087224 */ /* 0x000fe200078e00ff */
[C---:B-1----:R-:W-:Y:S01]  /*04c0*/  LEA R13, P1, R4.reuse, R10, 0x1 ;  /* 0x0000000a040d7211 */ /* 0x042fe200078208ff */
[----:B------:R-:W-:Y:S02]  /*04d0*/  IMAD.MOV.U32 R9, RZ, RZ, R2 ;  /* 0x000000ffff097224 */ /* 0x000fe400078e0002 */
[----:B------:R-:W-:Y:S01]  /*04e0*/  IMAD.X R10, RZ, RZ, -0x1, P2 ;  /* 0xffffffffff0a7424 */ /* 0x000fe200010e06ff */
[----:B------:R-:W-:Y:S02]  /*04f0*/  LEA.HI.X R5, R4, R11, R5, 0x1, P1 ;  /* 0x0000000b04057211 */ /* 0x000fe400008f0c05 */
[----:B------:R-:W-:-:S07]  /*0500*/  MOV R11, RZ ;  /* 0x000000ff000b7202 */ /* 0x000fce0000000f00 */
.L_x_43:
[----:B------:R-:W-:-:S06]  /*0510*/  IMAD.MOV.U32 R4, RZ, RZ, R13 ;  /* 0x000000ffff047224 */ /* 0x000fcc00078e000d */
[----:B------:R0:W2:Y:S01]  /*0520*/  LDG.E.U16.CONSTANT R4, desc[UR8][R4.64] ;  /* 0x0000000804047981 */ /* 0x0000a2000c1e9500 */
[----:B------:R-:W-:Y:S02]  /*0530*/  IADD3 R6, P1, PT, R6, 0x1, RZ ;  /* 0x0000000106067810 */ /* 0x000fe40007f3e0ff */
[C---:B------:R-:W-:Y:S02]  /*0540*/  IADD3 R9, P2, PT, R0.reuse, R9, RZ ;  /* 0x0000000900097210 */ /* 0x040fe40007f5e0ff */
[----:B------:R-:W-:Y:S01]  /*0550*/  LEA R13, P3, R0, R13, 0x1 ;  /* 0x0000000d000d7211 */ /* 0x000fe200078608ff */
[----:B------:R-:W-:Y:S01]  /*0560*/  IMAD.X R10, RZ, RZ, R10, P1 ;  /* 0x000000ffff0a7224 */ /* 0x000fe200008e060a */
[----:B------:R-:W-:Y:S01]  /*0570*/  ISETP.NE.U32.AND P1, PT, R6, RZ, PT ;  /* 0x000000ff0600720c */ /* 0x000fe20003f25070 */
[----:B------:R-:W-:Y:S01]  /*0580*/  IMAD.X R11, RZ, RZ, R11, P2 ;  /* 0x000000ffff0b7224 */ /* 0x000fe200010e060b */
[----:B0-----:R-:W-:Y:S02]  /*0590*/  LEA.HI.X R5, R0, R5, RZ, 0x1, P3 ;  /* 0x0000000500057211 */ /* 0x001fe400018f0cff */
[----:B------:R-:W-:Y:S01]  /*05a0*/  ISETP.NE.AND.EX P1, PT, R10, RZ, PT, P1 ;  /* 0x000000ff0a00720c */ /* 0x000fe20003f25310 */
[----:B--2---:R-:W-:-:S04]  /*05b0*/  IMAD.U32 R7, R4, 0x10000, RZ ;  /* 0x0001000004077824 */ /* 0x004fc800078e00ff */
[----:B------:R-:W-:-:S08]  /*05c0*/  FFMA R8, R7, R7, R8 ;  /* 0x0000000707087223 */ /* 0x000fd00000000008 */
[----:B------:R-:W-:Y:S05]  /*05d0*/  @P1 BRA `(.L_x_43) ;  /* 0xfffffffc00cc1947 */ /* 0x000fea000383ffff */
.L_x_42:
[----:B------:R-:W-:Y:S05]  /*05e0*/  BSYNC.RECONVERGENT B1 ;  /* 0x0000000000017941 */ /* 0x000fea0003800200 */
.L_x_41:
[----:B------:R-:W-:Y:S05]  /*05f0*/  @!P0 BRA `(.L_x_37) ;  /* 0x0000000000808947 */ /* 0x000fea0003800000 */
[----:B------:R-:W0:Y:S01]  /*0600*/  LDC.64 R4, c[0x0][0x380] ;  /* 0x0000e000ff047b82 */ /* 0x000e220000000a00 */
[----:B------:R-:W-:Y:S02]  /*0610*/  SHF.L.U32 R17, R0, 0x1, RZ ;  /* 0x0000000100117819 */ /* 0x000fe400000006ff */
[----:B------:R-:W-:-:S05]  /*0620*/  SHF.R.U32.HI R15, RZ, 0x1f, R0 ;  /* 0x0000001fff0f7819 */ /* 0x000fca0000011600 */
[----:B------:R-:W1:Y:S02]  /*0630*/  LDC.64 R6, c[0x0][0x388] ;  /* 0x0000e200ff067b82 */ /* 0x000e640000000a00 */
.L_x_44:
[----:B------:R-:W-:-:S04]  /*0640*/  IMAD.MOV.U32 R10, RZ, RZ, R9 ;  /* 0x000000ffff0a7224 */ /* 0x000fc800078e0009 */
[----:B-1----:R-:W-:-:S04]  /*0650*/  IMAD.WIDE.U32 R12, R6, UR6, R10 ;  /* 0x00000006060c7c25 */ /* 0x002fc8000f8e000a */
[----:B------:R-:W-:Y:S01]  /*0660*/  IMAD R10, R7, UR6, R13 ;  /* 0x00000006070a7c24 */ /* 0x000fe2000f8e020d */
[----:B0-----:R-:W-:-:S04]  /*0670*/  LEA R20, P0, R12, R4, 0x1 ;  /* 0x000000040c147211 */ /* 0x001fc800078008ff */
[----:B------:R-:W-:Y:S02]  /*0680*/  LEA.HI.X R21, R12, R5, R10, 0x1, P0 ;  /* 0x000000050c157211 */ /* 0x000fe400000f0c0a */
[----:B------:R-:W-:-:S03]  /*0690*/  IADD3 R22, P0, PT, R17, R20, RZ ;  /* 0x0000001411167210 */ /* 0x000fc60007f1e0ff */
[----:B------:R-:W2:Y:S02]  /*06a0*/  LDG.E.U16.CONSTANT R20, desc[UR8][R20.64] ;  /* 0x0000000814147981 */ /* 0x000ea4000c1e9500 */
[----:B------:R-:W-:Y:S01]  /*06b0*/  IMAD.X R23, R15, 0x1, R21, P0 ;  /* 0x000000010f177824 */ /* 0x000fe200000e0615 */
[----:B------:R-:W-:-:S04]  /*06c0*/  IADD3 R12, P0, PT, R17, R22, RZ ;  /* 0x00000016110c7210 */ /* 0x000fc80007f1e0ff */
[----:B------:R-:W3:Y:S01]  /*06d0*/  LDG.E.U16.CONSTANT R22, desc[UR8][R22.64] ;  /* 0x0000000816167981 */ /* 0x000ee2000c1e9500 */
[----:B------:R-:W-:Y:S01]  /*06e0*/  IMAD.X R13, R15, 0x1, R23, P0 ;  /* 0x000000010f0d7824 */ /* 0x000fe200000e0617 */
[----:B------:R-:W-:-:S04]  /*06f0*/  IADD3 R18, P0, PT, R17, R12, RZ ;  /* 0x0000000c11127210 */ /* 0x000fc80007f1e0ff */
[----:B------:R-:W4:Y:S01]  /*0700*/  LDG.E.U16.CONSTANT R12, desc[UR8][R12.64] ;  /* 0x000000080c0c7981 */ /* 0x000f22000c1e9500 */
[----:B------:R-:W-:-:S05]  /*0710*/  IMAD.X R19, R15, 0x1, R13, P0 ;  /* 0x000000010f137824 */ /* 0x000fca00000e060d */
[----:B------:R-:W5:Y:S01]  /*0720*/  LDG.E.U16.CONSTANT R18, desc[UR8][R18.64] ;  /* 0x0000000812127981 */ /* 0x000f62000c1e9500 */
[----:B------:R-:W-:-:S04]  /*0730*/  LEA R9, P0, R0, R9, 0x2 ;  /* 0x0000000900097211 */ /* 0x000fc800078010ff */
[----:B------:R-:W-:Y:S02]  /*0740*/  LEA.HI.X R11, R0, R11, RZ, 0x2, P0 ;  /* 0x0000000b000b7211 */ /* 0x000fe400000f14ff */
[----:B------:R-:W-:-:S04]  /*0750*/  ISETP.GE.U32.AND P0, PT, R9, UR10, PT ;  /* 0x0000000a09007c0c */ /* 0x000fc8000bf06070 */
[----:B------:R-:W-:Y:S01]  /*0760*/  ISETP.GE.AND.EX P0, PT, R11, UR11, PT, P0 ;  /* 0x0000000b0b007c0c */ /* 0x000fe2000bf06300 */
[----:B--2---:R-:W-:-:S04]  /*0770*/  IMAD.U32 R25, R20, 0x10000, RZ ;  /* 0x0001000014197824 */ /* 0x004fc800078e00ff */
[----:B------:R-:W-:Y:S01]  /*0780*/  FFMA R8, R25, R25, R8 ;  /* 0x0000001919087223 */ /* 0x000fe20000000008 */
[----:B---3--:R-:W-:-:S05]  /*0790*/  SHF.L.U32 R27, R22, 0x10, RZ ;  /* 0x00000010161b7819 */ /* 0x008fca00000006ff */
[----:B------:R-:W-:Y:S01]  /*07a0*/  FFMA R8, R27, R27, R8 ;  /* 0x0000001b1b087223 */ /* 0x000fe20000000008 */
[----:B----4-:R-:W-:-:S04]  /*07b0*/  IMAD.U32 R21, R12, 0x10000, RZ ;  /* 0x000100000c157824 */ /* 0x010fc800078e00ff */
[----:B------:R-:W-:Y:S01]  /*07c0*/  FFMA R8, R21, R21, R8 ;  /* 0x0000001515087223 */ /* 0x000fe20000000008 */
[----:B-----5:R-:W-:-:S04]  /*07d0*/  IMAD.U32 R13, R18, 0x10000, RZ ;  /* 0x00010000120d7824 */ /* 0x020fc800078e00ff */
[----:B------:R-:W-:Y:S01]  /*07e0*/  FFMA R8, R13, R13, R8 ;  /* 0x0000000d0d087223 */ /* 0x000fe20000000008 */
[----:B------:R-:W-:Y:S06]  /*07f0*/  @!P0 BRA `(.L_x_44) ;  /* 0xfffffffc00908947 */ /* 0x000fec000383ffff */
.L_x_37:
[----:B------:R-:W-:Y:S05]  /*0800*/  BSYNC.RECONVERGENT B0 ;  /* 0x0000000000007941 */ /* 0x000fea0003800200 */
.L_x_36:
[----:B------:R-:W0:Y:S01]  /*0810*/  S2UR UR5, SR_CgaCtaId ;  /* 0x00000000000579c3 */ /* 0x000e220000008800 */
[----:B------:R-:W-:Y:S01]  /*0820*/  UMOV UR4, 0x400 ;  /* 0x0000040000047882 */ /* 0x000fe20000000000 */
[----:B------:R-:W1:Y:S01]  /*0830*/  LDCU UR7, c[0x0][0x360] ;  /* 0x00006c00ff0777ac */ /* 0x000e620008000800 */
[----:B------:R-:W-:Y:S01]  /*0840*/  ISETP.NE.AND P1, PT, R2, RZ, PT ;  /* 0x000000ff0200720c */ /* 0x000fe20003f25270 */
[----:B-1----:R-:W-:Y:S02]  /*0850*/  UISETP.GE.U32.AND UP0, UPT, UR7, 0x2, UPT ;  /* 0x000000020700788c */ /* 0x002fe4000bf06070 */
[----:B0-----:R-:W-:-:S06]  /*0860*/  ULEA UR4, UR5, UR4, 0x18 ;  /* 0x0000000405047291 */ /* 0x001fcc000f8ec0ff */
[----:B------:R-:W-:-:S05]  /*0870*/  LEA R5, R2, UR4, 0x2 ;  /* 0x0000000402057c11 */ /* 0x000fca000f8e10ff */
[----:B------:R0:W-:Y:S01]  /*0880*/  STS [R5], R8 ;  /* 0x0000000805007388 */ /* 0x0001e20000000800 */
[----:B------:R-:W-:Y:S06]  /*0890*/  BAR.SYNC.DEFER_BLOCKING 0x0 ;  /* 0x0000000000007b1d */ /* 0x000fec0000010000 */
[----:B------:R-:W-:Y:S05]  /*08a0*/  BRA.U !UP0, `(.L_x_45) ;  /* 0x0000000108307547 */ /* 0x000fea000b800000 */
[----:B------:R-:W-:-:S07]  /*08b0*/  IMAD.U32 R0, RZ, RZ, UR7 ;  /* 0x00000007ff007e24 */ /* 0x000fce000f8e00ff */
.L_x_46:
[----:B0-----:R-:W-:-:S04]  /*08c0*/  SHF.R.U32.HI R8, RZ, 0x1, R0 ;  /* 0x00000001ff087819 */ /* 0x001fc80000011600 */
[----:B------:R-:W-:-:S13]  /*08d0*/  ISETP.GE.U32.AND P0, PT, R2, R8, PT ;  /* 0x000000080200720c */ /* 0x000fda0003f06070 */
[----:B------:R-:W-:Y:S01]  /*08e0*/  @!P0 IMAD R4, R8, 0x4, R5 ;  /* 0x0000000408048824 */ /* 0x000fe200078e0205 */
[----:B------:R-:W-:Y:S05]  /*08f0*/  @!P0 LDS R7, [R5] ;  /* 0x0000000005078984 */ /* 0x000fea0000000800 */
[----:B------:R-:W0:Y:S02]  /*0900*/  @!P0 LDS R4, [R4] ;  /* 0x0000000004048984 */ /* 0x000e240000000800 */
[----:B0-----:R-:W-:-:S05]  /*0910*/  @!P0 FADD R6, R4, R7 ;  /* 0x0000000704068221 */ /* 0x001fca0000000000 */
[----:B------:R1:W-:Y:S01]  /*0920*/  @!P0 STS [R5], R6 ;  /* 0x0000000605008388 */ /* 0x0003e20000000800 */
[----:B------:R-:W-:Y:S01]  /*0930*/  BAR.SYNC.DEFER_BLOCKING 0x0 ;  /* 0x0000000000007b1d */ /* 0x000fe20000010000 */
[----:B------:R-:W-:Y:S01]  /*0940*/  ISETP.GT.U32.AND P0, PT, R0, 0x3, PT ;  /* 0x000000030000780c */ /* 0x000fe20003f04070 */
[----:B------:R-:W-:-:S12]  /*0950*/  IMAD.MOV.U32 R0, RZ, RZ, R8 ;  /* 0x000000ffff007224 */ /* 0x000fd800078e0008 */
[----:B-1----:R-:W-:Y:S05]  /*0960*/  @P0 BRA `(.L_x_46) ;  /* 0xfffffffc00d40947 */ /* 0x002fea000383ffff */
.L_x_45:
[----:B------:R-:W-:Y:S05]  /*0970*/  @P1 EXIT ;  /* 0x000000000000194d */ /* 0x000fea0003800000 */
[----:B------:R-:W1:Y:S01]  /*0980*/  S2UR UR5, SR_CgaCtaId ;  /* 0x00000000000579c3 */ /* 0x000e620000008800 */
[----:B------:R-:W-:Y:S02]  /*0990*/  UMOV UR4, 0x400 ;  /* 0x0000040000047882 */ /* 0x000fe40000000000 */
[----:B-1----:R-:W-:-:S09]  /*09a0*/  ULEA UR4, UR5, UR4, 0x18 ;  /* 0x0000000405047291 */ /* 0x002fd2000f8ec0ff */
[----:B0-----:R-:W0:Y:S02]  /*09b0*/  LDS R5, [UR4] ;  /* 0x00000004ff057984 */ /* 0x001e240008000800 */
[----:B------:R-:W1:Y:S02]  /*09c0*/  LDCU.64 UR4, c[0x0][0x398] ;  /* 0x00007300ff0477ac */ /* 0x000e640008000a00 */
[----:B-1----:R-:W-:-:S04]  /*09d0*/  ULEA UR4, UP0, UR6, UR4, 0x2 ;  /* 0x0000000406047291 */ /* 0x002fc8000f8010ff */
[----:B------:R-:W-:Y:S02]  /*09e0*/  ULEA.HI.X UR5, UR6, UR5, URZ, 0x2, UP0 ;  /* 0x0000000506057291 */ /* 0x000fe400080f14ff */
[----:B------:R-:W-:-:S04]  /*09f0*/  MOV R2, UR4 ;  /* 0x0000000400027c02 */ /* 0x000fc80008000f00 */
[----:B------:R-:W-:-:S05]  /*0a00*/  IMAD.U32 R3, RZ, RZ, UR5 ;  /* 0x00000005ff037e24 */ /* 0x000fca000f8e00ff */
[----:B0-----:R-:W-:Y:S01]  /*0a10*/  STG.E desc[UR8][R2.64], R5 ;  /* 0x0000000502007986 */ /* 0x001fe2000c101908 */
[----:B------:R-:W-:Y:S05]  /*0a20*/  EXIT ;  /* 0x000000000000794d */ /* 0x000fea0003800000 */
        .weak           $__internal_4_$__cuda_sm20_div_u64
        .type           $__internal_4_$__cuda_sm20_div_u64,@function
        .size           $__internal_4_$__cuda_sm20_div_u64,(.L_x_68 - $__internal_4_$__cuda_sm20_div_u64)
$__internal_4_$__cuda_sm20_div_u64:
        /* <DEDUP_REMOVED lines=10> */
[----:B------:R-:W-:Y:S01]  /*0ad0*/  IMAD.X R17, RZ, RZ, ~R11, P0 ;  /* 0x000000ffff117224 */ /* 0x000fe200000e0e0b */
[----:B------:R-:W-:-:S03]  /*0ae0*/  MOV R11, R8 ;  /* 0x00000008000b7202 */ /* 0x000fc60000000f00 */
        /* <DEDUP_REMOVED lines=26> */
[----:B------:R-:W-:-:S05]  /*0c90*/  IMAD.X R8, RZ, RZ, R12, P0 ;  /* 0x000000ffff087224 */ /* 0x000fca00000e060c */
[----:B------:R-:W-:Y:S01]  /*0ca0*/  IADD3.X R13, PT, PT, RZ, R8, RZ, P1, !PT ;  /* 0x00000008ff0d7210 */ /* 0x000fe20000ffe4ff */
[----:B------:R-:W-:-:S04]  /*0cb0*/  IMAD.WIDE.U32 R8, R11, R0, RZ ;  /* 0x000000000b087225 */ /* 0x000fc800078e00ff */
[----:B------:R-:W-:Y:S01]  /*0cc0*/  IMAD R10, R13, R0, R9 ;  /* 0x000000000d0a7224 */ /* 0x000fe200078e0209 */
[----:B------:R-:W-:-:S04]  /*0cd0*/  IADD3 R9, P0, PT, -R8, R5, RZ ;  /* 0x0000000508097210 */ /* 0x000fc80007f1e1ff */
[-C--:B------:R-:W-:Y:S01]  /*0ce0*/  IADD3 R5, P1, PT, -R0, R9.reuse, RZ ;  /* 0x0000000900057210 */ /* 0x080fe20007f3e1ff */
[----:B------:R-:W-:Y:S01]  /*0cf0*/  IMAD.X R12, R7, 0x1, ~R10, P0 ;  /* 0x00000001070c7824 */ /* 0x000fe200000e0e0a */
[----:B------:R-:W-:Y:S02]  /*0d00*/  ISETP.GE.U32.AND P0, PT, R9, R0, PT ;  /* 0x000000000900720c */ /* 0x000fe40003f06070 */
[----:B------:R-:W-:Y:S02]  /*0d10*/  IADD3 R10, P2, PT, R11, 0x1, RZ ;  /* 0x000000010b0a7810 */ /* 0x000fe40007f5e0ff */
[C---:B------:R-:W-:Y:S02]  /*0d20*/  ISETP.GE.U32.AND.EX P0, PT, R12.reuse, RZ, PT, P0 ;  /* 0x000000ff0c00720c */ /* 0x040fe40003f06100 */
[----:B------:R-:W-:Y:S01]  /*0d30*/  IADD3.X R7, PT, PT, R12, -0x1, RZ, P1, !PT ;  /* 0xffffffff0c077810 */ /* 0x000fe20000ffe4ff */
[----:B------:R-:W-:Y:S01]  /*0d40*/  IMAD.X R8, RZ, RZ, R13, P2 ;  /* 0x000000ffff087224 */ /* 0x000fe200010e060d */
[----:B------:R-:W-:-:S02]  /*0d50*/  SEL R5, R5, R9, P0 ;  /* 0x0000000905057207 */ /* 0x000fc40000000000 */
[----:B------:R-:W-:Y:S02]  /*0d60*/  SEL R10, R10, R11, P0 ;  /* 0x0000000b0a0a7207 */ /* 0x000fe40000000000 */
[----:B------:R-:W-:Y:S02]  /*0d70*/  SEL R7, R7, R12, P0 ;  /* 0x0000000c07077207 */ /* 0x000fe40000000000 */
[----:B------:R-:W-:Y:S02]  /*0d80*/  SEL R13, R8, R13, P0 ;  /* 0x0000000d080d7207 */ /* 0x000fe40000000000 */
[----:B------:R-:W-:Y:S02]  /*0d90*/  ISETP.GE.U32.AND P0, PT, R5, R0, PT ;  /* 0x000000000500720c */ /* 0x000fe40003f06070 */
[----:B------:R-:W-:Y:S02]  /*0da0*/  IADD3 R5, P2, PT, R10, 0x1, RZ ;  /* 0x000000010a057810 */ /* 0x000fe40007f5e0ff */
[----:B------:R-:W-:-:S02]  /*0db0*/  ISETP.NE.U32.AND P1, PT, R0, RZ, PT ;  /* 0x000000ff0000720c */ /* 0x000fc40003f25070 */
[----:B------:R-:W-:Y:S01]  /*0dc0*/  ISETP.GE.U32.AND.EX P0, PT, R7, RZ, PT, P0 ;  /* 0x000000ff0700720c */ /* 0x000fe20003f06100 */
[----:B------:R-:W-:Y:S01]  /*0dd0*/  IMAD.X R8, RZ, RZ, R13, P2 ;  /* 0x000000ffff087224 */ /* 0x000fe200010e060d */
[----:B------:R-:W-:Y:S01]  /*0de0*/  ISETP.NE.AND.EX P1, PT, RZ, RZ, PT, P1 ;  /* 0x000000ffff00720c */ /* 0x000fe20003f25310 */
[----:B------:R-:W-:Y:S01]  /*0df0*/  IMAD.MOV.U32 R7, RZ, RZ, 0x0 ;  /* 0x00000000ff077424 */ /* 0x000fe200078e00ff */
[----:B------:R-:W-:Y:S02]  /*0e00*/  SEL R5, R5, R10, P0 ;  /* 0x0000000a05057207 */ /* 0x000fe40000000000 */
[----:B------:R-:W-:Y:S02]  /*0e10*/  SEL R8, R8, R13, P0 ;  /* 0x0000000d08087207 */ /* 0x000fe40000000000 */
[----:B------:R-:W-:Y:S02]  /*0e20*/  SEL R5, R5, 0xffffffff, P1 ;  /* 0xffffffff05057807 */ /* 0x000fe40000800000 */
[----:B------:R-:W-:Y:S01]  /*0e30*/  SEL R8, R8, 0xffffffff, P1 ;  /* 0xffffffff08087807 */ /* 0x000fe20000800000 */
[----:B------:R-:W-:Y:S06]  /*0e40*/  RET.REL.NODEC R6 `(_Z16reduce_frob_bf16PK13__nv_bfloat16xxPfx) ;  /* 0xfffffff0066c7950 */ /* 0x000fec0003c3ffff */
.L_x_47:
        /* <DEDUP_REMOVED lines=11> */
.L_x_68:


//--------------------- .text._Z22normuon_invsqrt_kernelPfx --------------------------
	.section	.text._Z22normuon_invsqrt_kernelPfx,"ax",@progbits
	.align	128
        .global         _Z22normuon_invsqrt_kernelPfx
        .type           _Z22normuon_invsqrt_kernelPfx,@function
        .size           _Z22normuon_invsqrt_kernelPfx,(.L_x_71 - _Z22normuon_invsqrt_kernelPfx)
        .other          _Z22normuon_invsqrt_kernelPfx,@"STO_CUDA_ENTRY STV_DEFAULT"
_Z22normuon_invsqrt_kernelPfx:
.text._Z22normuon_invsqrt_kernelPfx:
[----:B------:R-:W-:Y:S01]  /*0000*/  LDC R1, c[0x0][0x37c] ;  /* 0x0000df00ff017b82 */ /* 0x000fe20000000800 */
[----:B------:R-:W0:Y:S07]  /*0010*/  S2R R3, SR_TID.X ;  /* 0x0000000000037919 */ /* 0x000e2e0000002100 */
[----:B------:R-:W0:Y:S01]  /*0020*/  S2UR UR4, SR_CTAID.X ;  /* 0x00000000000479c3 */ /* 0x000e220000002500 */
[----:B------:R-:W1:Y:S07]  /*0030*/  LDCU.64 UR6, c[0x0][0x388] ;  /* 0x00007100ff0677ac */ /* 0x000e6e0008000a00 */
[----:B------:R-:W0:Y:S02]  /*0040*/  LDC R0, c[0x0][0x360] ;  /* 0x0000d800ff007b82 */ /* 0x000e240000000800 */
[----:B0-----:R-:W-:-:S05]  /*0050*/  IMAD R0, R0, UR4, R3 ;  /* 0x0000000400007c24 */ /* 0x001fca000f8e0203 */
[----:B-1----:R-:W-:-:S04]  /*0060*/  ISETP.GE.U32.AND P0, PT, R0, UR6, PT ;  /* 0x0000000600007c0c */ /* 0x002fc8000bf06070 */
[----:B------:R-:W-:-:S13]  /*0070*/  ISETP.GE.AND.EX P0, PT, RZ, UR7, PT, P0 ;  /* 0x00000007ff007c0c */ /* 0x000fda000bf06300 */
[----:B------:R-:W-:Y:S05]  /*0080*/  @P0 EXIT ;  /* 0x000000000000094d */ /* 0x000fea0003800000 */
[----:B------:R-:W0:Y:S01]  /*0090*/  LDCU.64 UR6, c[0x0][0x380] ;  /* 0x00007000ff0677ac */ /* 0x000e220008000a00 */
[----:B------:R-:W1:Y:S01]  /*00a0*/  LDCU.64 UR4, c[0x0][0x358] ;  /* 0x00006b00ff0477ac */ /* 0x000e620008000a00 */
[----:B0-----:R-:W-:-:S04]  /*00b0*/  LEA R4, P0, R0, UR6, 0x2 ;  /* 0x0000000600047c11 */ /* 0x001fc8000f8010ff */
[----:B------:R-:W-:-:S05]  /*00c0*/  LEA.HI.X R5, R0, UR7, RZ, 0x2, P0 ;  /* 0x0000000700057c11 */ /* 0x000fca00080f14ff */
[----:B-1----:R-:W2:Y:S01]  /*00d0*/  LDG.E R0, desc[UR4][R4.64] ;  /* 0x0000000404007981 */ /* 0x002ea2000c1e1900 */
[----:B------:R-:W-:Y:S01]  /*00e0*/  BSSY.RECONVERGENT B0, `(.L_x_48) ;  /* 0x000000d000007945 */ /* 0x000fe20003800200 */
[----:B--2---:R-:W-:-:S04]  /*00f0*/  FMNMX R0, RZ, R0, !PT ;  /* 0x00000000ff007209 */ /* 0x004fc80007800000 */
[----:B------:R0:W1:Y:S01]  /*0100*/  MUFU.RSQ R3, R0 ;  /* 0x0000000000037308 */ /* 0x0000620000001400 */
[----:B------:R-:W-:-:S05]  /*0110*/  VIADD R2, R0, 0xf3000000 ;  /* 0xf300000000027836 */ /* 0x000fca0000000000 */
[----:B------:R-:W-:-:S13]  /*0120*/  ISETP.GT.U32.AND P0, PT, R2, 0x727fffff, PT ;  /* 0x727fffff0200780c */ /* 0x000fda0003f04070 */
[----:B01----:R-:W-:Y:S05]  /*0130*/  @!P0 BRA `(.L_x_49) ;  /* 0x00000000000c8947 */ /* 0x003fea0003800000 */
[----:B------:R-:W-:-:S07]  /*0140*/  MOV R9, 0x160 ;  /* 0x0000016000097802 */ /* 0x000fce0000000f00 */
[----:B------:R-:W-:Y:S05]  /*0150*/  CALL.REL.NOINC `($__internal_6_$__cuda_sm20_sqrt_rn_f32_slowpath) ;  /* 0x0000000400307944 */ /* 0x000fea0003c00000 */
[----:B------:R-:W-:Y:S05]  /*0160*/  BRA `(.L_x_50) ;  /* 0x0000000000107947 */ /* 0x000fea0003800000 */
.L_x_49:
[----:B------:R-:W-:Y:S01]  /*0170*/  FMUL.FTZ R7, R0, R3 ;  /* 0x0000000300077220 */ /* 0x000fe20000410000 */
[----:B------:R-:W-:-:S03]  /*0180*/  FMUL.FTZ R3, R3, 0.5 ;  /* 0x3f00000003037820 */ /* 0x000fc60000410000 */
[----:B------:R-:W-:-:S04]  /*0190*/  FFMA R0, -R7, R7, R0 ;  /* 0x0000000707007223 */ /* 0x000fc80000000100 */
[----:B------:R-:W-:-:S07]  /*01a0*/  FFMA R0, R0, R3, R7 ;  /* 0x0000000300007223 */ /* 0x000fce0000000007 */
.L_x_50:
[----:B------:R-:W-:Y:S05]  /*01b0*/  BSYNC.RECONVERGENT B0 ;  /* 0x0000000000007941 */ /* 0x000fea0003800200 */
.L_x_48:
[----:B------:R-:W-:Y:S01]  /*01c0*/  IMAD.MOV.U32 R3, RZ, RZ, 0x3f828f5c ;  /* 0x3f828f5cff037424 */ /* 0x000fe200078e00ff */
[----:B------:R-:W-:Y:S03]  /*01d0*/  BSSY.RECONVERGENT B0, `(.L_x_51) ;  /* 0x000000d000007945 */ /* 0x000fe60003800200 */
[----:B------:R-:W-:-:S04]  /*01e0*/  FFMA R2, R0, R3, 9.9999999747524270788e-07 ;  /* 0x358637bd00027423 */ /* 0x000fc80000000003 */
[----:B------:R-:W-:-:S05]  /*01f0*/  VIADD R0, R2, 0x1800000 ;  /* 0x0180000002007836 */ /* 0x000fca0000000000 */
[----:B------:R-:W-:-:S04]  /*0200*/  LOP3.LUT R0, R0, 0x7f800000, RZ, 0xc0, !PT ;  /* 0x7f80000000007812 */ /* 0x000fc800078ec0ff */
[----:B------:R-:W-:-:S13]  /*0210*/  ISETP.GT.U32.AND P0, PT, R0, 0x1ffffff, PT ;  /* 0x01ffffff0000780c */ /* 0x000fda0003f04070 */
[----:B------:R-:W-:Y:S05]  /*0220*/  @P0 BRA `(.L_x_52) ;  /* 0x00000000000c0947 */ /* 0x000fea0003800000 */
[----:B------:R-:W-:-:S07]  /*0230*/  MOV R6, 0x250 ;  /* 0x0000025000067802 */ /* 0x000fce0000000f00 */
[----:B------:R-:W-:Y:S05]  /*0240*/  CALL.REL.NOINC `($__internal_5_$__cuda_sm20_rcp_rn_f32_slowpath) ;  /* 0x0000000000207944 */ /* 0x000fea0003c00000 */
[----:B------:R-:W-:Y:S05]  /*0250*/  BRA `(.L_x_53) ;  /* 0x0000000000107947 */ /* 0x000fea0003800000 */
.L_x_52:
[----:B------:R-:W0:Y:S02]  /*0260*/  MUFU.RCP R3, R2 ;  /* 0x0000000200037308 */ /* 0x000e240000001000 */
[----:B0-----:R-:W-:-:S04]  /*0270*/  FFMA R0, R2, R3, -1 ;  /* 0xbf80000002007423 */ /* 0x001fc80000000003 */
[----:B------:R-:W-:-:S04]  /*0280*/  FADD.FTZ R0, -R0, -RZ ;  /* 0x800000ff00007221 */ /* 0x000fc80000010100 */
[----:B------:R-:W-:-:S07]  /*0290*/  FFMA R3, R3, R0, R3 ;  /* 0x0000000003037223 */ /* 0x000fce0000000003 */
.L_x_53:
[----:B------:R-:W-:Y:S05]  /*02a0*/  BSYNC.RECONVERGENT B0 ;  /* 0x0000000000007941 */ /* 0x000fea0003800200 */
.L_x_51:
[----:B------:R-:W-:Y:S01]  /*02b0*/  STG.E desc[UR4][R4.64], R3 ;  /* 0x0000000304007986 */ /* 0x000fe2000c101904 */
[----:B------:R-:W-:Y:S05]  /*02c0*/  EXIT ;  /* 0x000000000000794d */ /* 0x000fea0003800000 */
        .weak           $__internal_5_$__cuda_sm20_rcp_rn_f32_slowpath
        .type           $__internal_5_$__cuda_sm20_rcp_rn_f32_slowpath,@function
        .size           $__internal_5_$__cuda_sm20_rcp_rn_f32_slowpath,($__internal_6_$__cuda_sm20_sqrt_rn_f32_slowpath - $__internal_5_$__cuda_sm20_rcp_rn_f32_slowpath)
$__internal_5_$__cuda_sm20_rcp_rn_f32_slowpath:
[----:B------:R-:W-:Y:S01]  /*02d0*/  SHF.L.U32 R0, R2, 0x1, RZ ;  /* 0x0000000102007819 */ /* 0x000fe200000006ff */
[----:B------:R-:W-:Y:S03]  /*02e0*/  BSSY.RECONVERGENT B1, `(.L_x_54) ;  /* 0x0000031000017945 */ /* 0x000fe60003800200 */
[----:B------:R-:W-:Y:S01]  /*02f0*/  SHF.R.U32.HI R9, RZ, 0x18, R0 ;  /* 0x00000018ff097819 */ /* 0x000fe20000011600 */
[----:B------:R-:W-:-:S03]  /*0300*/  IMAD.MOV.U32 R0, RZ, RZ, R2 ;  /* 0x000000ffff007224 */ /* 0x000fc600078e0002 */
[----:B------:R-:W-:-:S13]  /*0310*/  ISETP.NE.U32.AND P0, PT, R9, RZ, PT ;  /* 0x000000ff0900720c */ /* 0x000fda0003f05070 */
[----:B------:R-:W-:Y:S05]  /*0320*/  @P0 BRA `(.L_x_55) ;  /* 0x0000000000280947 */ /* 0x000fea0003800000 */
[----:B------:R-:W-:-:S05]  /*0330*/  IMAD.SHL.U32 R2, R0, 0x2, RZ ;  /* 0x0000000200027824 */ /* 0x000fca00078e00ff */
[----:B------:R-:W-:-:S13]  /*0340*/  ISETP.NE.AND P0, PT, R2, RZ, PT ;  /* 0x000000ff0200720c */ /* 0x000fda0003f05270 */
[----:B------:R-:W-:Y:S01]  /*0350*/  @P0 FFMA R7, R0, 1.84467440737095516160e+19, RZ ;  /* 0x5f80000000070823 */ /* 0x000fe200000000ff */
[----:B------:R-:W-:Y:S08]  /*0360*/  @!P0 MUFU.RCP R3, R0 ;  /* 0x0000000000038308 */ /* 0x000ff00000001000 */
[----:B------:R-:W0:Y:S02]  /*0370*/  @P0 MUFU.RCP R2, R7 ;  /* 0x0000000700020308 */ /* 0x000e240000001000 */
[----:B0-----:R-:W-:-:S04]  /*0380*/  @P0 FFMA R8, R7, R2, -1 ;  /* 0xbf80000007080423 */ /* 0x001fc80000000002 */
[----:B------:R-:W-:-:S04]  /*0390*/  @P0 FADD.FTZ R9, -R8, -RZ ;  /* 0x800000ff08090221 */ /* 0x000fc80000010100 */
[----:B------:R-:W-:-:S04]  /*03a0*/  @P0 FFMA R2, R2, R9, R2 ;  /* 0x0000000902020223 */ /* 0x000fc80000000002 */
[----:B------:R-:W-:Y:S01]  /*03b0*/  @P0 FFMA R3, R2, 1.84467440737095516160e+19, RZ ;  /* 0x5f80000002030823 */ /* 0x000fe200000000ff */
[----:B------:R-:W-:Y:S06]  /*03c0*/  BRA `(.L_x_56) ;  /* 0x0000000000887947 */ /* 0x000fec0003800000 */
.L_x_55:
[----:B------:R-:W-:-:S04]  /*03d0*/  IADD3 R11, PT, PT, R9, -0xfd, RZ ;  /* 0xffffff03090b7810 */ /* 0x000fc80007ffe0ff */
[----:B------:R-:W-:-:S13]  /*03e0*/  ISETP.GT.U32.AND P0, PT, R11, 0x1, PT ;  /* 0x000000010b00780c */ /* 0x000fda0003f04070 */
[----:B------:R-:W-:Y:S05]  /*03f0*/  @P0 BRA `(.L_x_57) ;  /* 0x0000000000780947 */ /* 0x000fea0003800000 */
[----:B------:R-:W-:Y:S01]  /*0400*/  LOP3.LUT R2, R0, 0x7fffff, RZ, 0xc0, !PT ;  /* 0x007fffff00027812 */ /* 0x000fe200078ec0ff */
[----:B------:R-:W-:-:S03]  /*0410*/  IMAD.MOV.U32 R10, RZ, RZ, 0x3 ;  /* 0x00000003ff0a7424 */ /* 0x000fc600078e00ff */
[----:B------:R-:W-:Y:S02]  /*0420*/  LOP3.LUT R2, R2, 0x3f800000, RZ, 0xfc, !PT ;  /* 0x3f80000002027812 */ /* 0x000fe400078efcff */
[----:B------:R-:W-:Y:S02]  /*0430*/  SHF.L.U32 R10, R10, R11, RZ ;  /* 0x0000000b0a0a7219 */ /* 0x000fe400000006ff */
[----:B------:R-:W0:Y:S02]  /*0440*/  MUFU.RCP R3, R2 ;  /* 0x0000000200037308 */ /* 0x000e240000001000 */
[----:B0-----:R-:W-:-:S04]  /*0450*/  FFMA R7, R2, R3, -1 ;  /* 0xbf80000002077423 */ /* 0x001fc80000000003 */
[----:B------:R-:W-:-:S04]  /*0460*/  FADD.FTZ R8, -R7, -RZ ;  /* 0x800000ff07087221 */ /* 0x000fc80000010100 */
[CCC-:B------:R-:W-:Y:S01]  /*0470*/  FFMA.RM R7, R3.reuse, R8.reuse, R3.reuse ;  /* 0x0000000803077223 */ /* 0x1c0fe20000004003 */
[----:B------:R-:W-:-:S04]  /*0480*/  FFMA.RP R8, R3, R8, R3 ;  /* 0x0000000803087223 */ /* 0x000fc80000008003 */
[C---:B------:R-:W-:Y:S02]  /*0490*/  LOP3.LUT R3, R7.reuse, 0x7fffff, RZ, 0xc0, !PT ;  /* 0x007fffff07037812 */ /* 0x040fe400078ec0ff */
[----:B------:R-:W-:Y:S02]  /*04a0*/  FSETP.NEU.FTZ.AND P0, PT, R7, R8, PT ;  /* 0x000000080700720b */ /* 0x000fe40003f1d000 */
[----:B------:R-:W-:Y:S02]  /*04b0*/  LOP3.LUT R3, R3, 0x800000, RZ, 0xfc, !PT ;  /* 0x0080000003037812 */ /* 0x000fe400078efcff */
[----:B------:R-:W-:Y:S02]  /*04c0*/  SEL R7, RZ, 0xffffffff, !P0 ;  /* 0xffffffffff077807 */ /* 0x000fe40004000000 */
[----:B------:R-:W-:-:S03]  /*04d0*/  LOP3.LUT R10, R10, R3, RZ, 0xc0, !PT ;  /* 0x000000030a0a7212 */ /* 0x000fc600078ec0ff */
[----:B------:R-:W-:Y:S01]  /*04e0*/  IMAD.MOV R2, RZ, RZ, -R7 ;  /* 0x000000ffff027224 */ /* 0x000fe200078e0a07 */
[----:B------:R-:W-:-:S04]  /*04f0*/  SHF.R.U32.HI R10, RZ, R11, R10 ;  /* 0x0000000bff0a7219 */ /* 0x000fc8000001160a */
[----:B------:R-:W-:Y:S02]  /*0500*/  LOP3.LUT P1, RZ, R2, R11, R3, 0xf8, !PT ;  /* 0x0000000b02ff7212 */ /* 0x000fe4000782f803 */
[C---:B------:R-:W-:Y:S02]  /*0510*/  LOP3.LUT P0, RZ, R10.reuse, 0x1, RZ, 0xc0, !PT ;  /* 0x000000010aff7812 */ /* 0x040fe4000780c0ff */
[----:B------:R-:W-:-:S04]  /*0520*/  LOP3.LUT P2, RZ, R10, 0x2, RZ, 0xc0, !PT ;  /* 0x000000020aff7812 */ /* 0x000fc8000784c0ff */
[----:B------:R-:W-:Y:S02]  /*0530*/  PLOP3.LUT P0, PT, P0, P1, P2, 0xe0, 0x0 ;  /* 0x000000000000781c */ /* 0x000fe40000703c20 */
[----:B------:R-:W-:Y:S02]  /*0540*/  LOP3.LUT P1, RZ, R0, 0x7fffff, RZ, 0xc0, !PT ;  /* 0x007fffff00ff7812 */ /* 0x000fe4000782c0ff */
[----:B------:R-:W-:-:S04]  /*0550*/  SEL R2, RZ, 0x1, !P0 ;  /* 0x00000001ff027807 */ /* 0x000fc80004000000 */
[----:B------:R-:W-:-:S04]  /*0560*/  IADD3 R2, PT, PT, -R2, RZ, RZ ;  /* 0x000000ff02027210 */ /* 0x000fc80007ffe1ff */
[----:B------:R-:W-:Y:S01]  /*0570*/  ISETP.GE.AND P0, PT, R2, RZ, PT ;  /* 0x000000ff0200720c */ /* 0x000fe20003f06270 */
[----:B------:R-:W-:-:S05]  /*0580*/  VIADD R2, R9, 0xffffff04 ;  /* 0xffffff0409027836 */ /* 0x000fca0000000000 */
[----:B------:R-:W-:-:S07]  /*0590*/  SHF.R.U32.HI R3, RZ, R2, R3 ;  /* 0x00000002ff037219 */ /* 0x000fce0000011603 */
[----:B------:R-:W-:-:S05]  /*05a0*/  @!P0 VIADD R3, R3, 0x1 ;  /* 0x0000000103038836 */ /* 0x000fca0000000000 */
[----:B------:R-:W-:-:S04]  /*05b0*/  @!P1 SHF.L.U32 R3, R3, 0x1, RZ ;  /* 0x0000000103039819 */ /* 0x000fc800000006ff */
[----:B------:R-:W-:Y:S01]  /*05c0*/  LOP3.LUT R3, R3, 0x80000000, R0, 0xf8, !PT ;  /* 0x8000000003037812 */ /* 0x000fe200078ef800 */
[----:B------:R-:W-:Y:S06]  /*05d0*/  BRA `(.L_x_56) ;  /* 0x0000000000047947 */ /* 0x000fec0003800000 */
.L_x_57:
[----:B------:R0:W1:Y:S02]  /*05e0*/  MUFU.RCP R3, R0 ;  /* 0x0000000000037308 */ /* 0x0000640000001000 */
.L_x_56:
[----:B------:R-:W-:Y:S05]  /*05f0*/  BSYNC.RECONVERGENT B1 ;  /* 0x0000000000017941 */ /* 0x000fea0003800200 */
.L_x_54:
[----:B------:R-:W-:-:S04]  /*0600*/  IMAD.MOV.U32 R7, RZ, RZ, 0x0 ;  /* 0x00000000ff077424 */ /* 0x000fc800078e00ff */
[----:B01----:R-:W-:Y:S05]  /*0610*/  RET.REL.NODEC R6 `(_Z22normuon_invsqrt_kernelPfx) ;  /* 0xfffffff806787950 */ /* 0x003fea0003c3ffff */
        .weak           $__internal_6_$__cuda_sm20_sqrt_rn_f32_slowpath
        .type           $__internal_6_$__cuda_sm20_sqrt_rn_f32_slowpath,@function
        .size           $__internal_6_$__cuda_sm20_sqrt_rn_f32_slowpath,(.L_x_71 - $__internal_6_$__cuda_sm20_sqrt_rn_f32_slowpath)
$__internal_6_$__cuda_sm20_sqrt_rn_f32_slowpath:
[----:B------:R-:W-:-:S13]  /*0620*/  LOP3.LUT P0, RZ, R0, 0x7fffffff, RZ, 0xc0, !PT ;  /* 0x7fffffff00ff7812 */ /* 0x000fda000780c0ff */
[----:B------:R-:W-:Y:S01]  /*0630*/  @!P0 IMAD.MOV.U32 R2, RZ, RZ, R0 ;  /* 0x000000ffff028224 */ /* 0x000fe200078e0000 */
[----:B------:R-:W-:Y:S06]  /*0640*/  @!P0 BRA `(.L_x_58) ;  /* 0x0000000000408947 */ /* 0x000fec0003800000 */
[----:B------:R-:W-:-:S13]  /*0650*/  FSETP.GEU.FTZ.AND P0, PT, R0, RZ, PT ;  /* 0x000000ff0000720b */ /* 0x000fda0003f1e000 */
[----:B------:R-:W-:Y:S01]  /*0660*/  @!P0 MOV R2, 0x7fffffff ;  /* 0x7fffffff00028802 */ /* 0x000fe20000000f00 */
[----:B------:R-:W-:Y:S06]  /*0670*/  @!P0 BRA `(.L_x_58) ;  /* 0x0000000000348947 */ /* 0x000fec0003800000 */
[----:B------:R-:W-:-:S13]  /*0680*/  FSETP.GTU.FTZ.AND P0, PT, |R0|, +INF , PT ;  /* 0x7f8000000000780b */ /* 0x000fda0003f1c200 */
[----:B------:R-:W-:Y:S01]  /*0690*/  @P0 FADD.FTZ R2, R0, 1 ;  /* 0x3f80000000020421 */ /* 0x000fe20000010000 */
[----:B------:R-:W-:Y:S06]  /*06a0*/  @P0 BRA `(.L_x_58) ;  /* 0x0000000000280947 */ /* 0x000fec0003800000 */
[----:B------:R-:W-:-:S13]  /*06b0*/  FSETP.NEU.FTZ.AND P0, PT, |R0|, +INF , PT ;  /* 0x7f8000000000780b */ /* 0x000fda0003f1d200 */
[----:B------:R-:W-:-:S04]  /*06c0*/  @P0 FFMA R3, R0, 1.84467440737095516160e+19, RZ ;  /* 0x5f80000000030823 */ /* 0x000fc800000000ff */
[----:B------:R-:W0:Y:S02]  /*06d0*/  @P0 MUFU.RSQ R2, R3 ;  /* 0x0000000300020308 */ /* 0x000e240000001400 */
[----:B0-----:R-:W-:Y:S01]  /*06e0*/  @P0 FMUL.FTZ R6, R3, R2 ;  /* 0x0000000203060220 */ /* 0x001fe20000410000 */
[----:B------:R-:W-:Y:S01]  /*06f0*/  @P0 FMUL.FTZ R8, R2, 0.5 ;  /* 0x3f00000002080820 */ /* 0x000fe20000410000 */
[----:B------:R-:W-:Y:S02]  /*0700*/  @!P0 IMAD.MOV.U32 R2, RZ, RZ, R0 ;  /* 0x000000ffff028224 */ /* 0x000fe400078e0000 */
[----:B------:R-:W-:-:S04]  /*0710*/  @P0 FADD.FTZ R7, -R6, -RZ ;  /* 0x800000ff06070221 */ /* 0x000fc80000010100 */
[----:B------:R-:W-:-:S04]  /*0720*/  @P0 FFMA R7, R6, R7, R3 ;  /* 0x0000000706070223 */ /* 0x000fc80000000003 */
[----:B------:R-:W-:-:S04]  /*0730*/  @P0 FFMA R7, R7, R8, R6 ;  /* 0x0000000807070223 */ /* 0x000fc80000000006 */
[----:B------:R-:W-:-:S07]  /*0740*/  @P0 FMUL.FTZ R2, R7, 2.3283064365386962891e-10 ;  /* 0x2f80000007020820 */ /* 0x000fce0000410000 */
.L_x_58:
[----:B------:R-:W-:Y:S01]  /*0750*/  IMAD.MOV.U32 R0, RZ, RZ, R2 ;  /* 0x000000ffff007224 */ /* 0x000fe200078e0002 */
[----:B------:R-:W-:Y:S01]  /*0760*/  MOV R2, R9 ;  /* 0x0000000900027202 */ /* 0x000fe20000000f00 */
[----:B------:R-:W-:-:S04]  /*0770*/  IMAD.MOV.U32 R3, RZ, RZ, 0x0 ;  /* 0x00000000ff037424 */ /* 0x000fc800078e00ff */
[----:B------:R-:W-:Y:S05]  /*0780*/  RET.REL.NODEC R2 `(_Z22normuon_invsqrt_kernelPfx) ;  /* 0xfffffff8021c7950 */ /* 0x000fea0003c3ffff */
.L_x_59:
        /* <DEDUP_REMOVED lines=15> */
.L_x_71:


//--------------------- .nv.shared.reserved.0     --------------------------
	.section	.nv.shared.reserved.0,"aw",@nobits
	.weak		__nv_reservedSMEM_offset_0_alias
	.size		__nv_reservedSMEM_offset_0_alias, 0, 64
	.other		__nv_reservedSMEM_offset_0_alias,@"STO_CUDA_RESERVED_SHARED STV_DEFAULT"
__nv_reservedSMEM_offset_0_alias:
	.zero		0
	.zero		64


//--------------------- .nv.shared._Z16reduce_frob_bf16PK13__nv_bfloat16xxPfx --------------------------
	.section	.nv.shared._Z16reduce_frob_bf16PK13__nv_bfloat16xxPfx,"aw",@nobits
	.sectionflags	@""
	.align	4
.nv.shared._Z16reduce_frob_bf16PK13__nv_bfloat16xxPfx:
	.zero		2048


//--------------------- .nv.constant0._Z27nmoe_cast_bf16_to_fp32_vec2PK13__nv_bfloat16Pfllii --------------------------
	.section	.nv.constant0._Z27nmoe_cast_bf16_to_fp32_vec2PK13__nv_bfloat16Pfllii,"a",@progbits
	.sectionflags	@""
	.align	4
.nv.constant0._Z27nmoe_cast_bf16_to_fp32_vec2PK13__nv_bfloat16Pfllii:
	.zero		936


//--------------------- .nv.constant0._Z27nmoe_cast_fp32_to_bf16_vec2PKfP13__nv_bfloat16llii --------------------------
	.section	.nv.constant0._Z27nmoe_cast_fp32_to_bf16_vec2PKfP13__nv_bfloat16llii,"a",@progbits
	.sectionflags	@""
	.align	4
.nv.constant0._Z27nmoe_cast_fp32_to_bf16_vec2PKfP13__nv_bfloat16llii:
	.zero		936


//--------------------- .nv.constant0._Z12lincomb_fp32PfPKflliffi --------------------------
	.section	.nv.constant0._Z12lincomb_fp32PfPKflliffi,"a",@progbits
	.sectionflags	@""
	.align	4
.nv.constant0._Z12lincomb_fp32PfPKflliffi:
	.zero		944


//--------------------- .nv.constant0._Z15scale_frob_bf16P13__nv_bfloat16xxPKfx --------------------------
	.section	.nv.constant0._Z15scale_frob_bf16P13__nv_bfloat16xxPKfx,"a",@progbits
	.sectionflags	@""
	.align	4
.nv.constant0._Z15scale_frob_bf16P13__nv_bfloat16xxPKfx:
	.zero		936


//--------------------- .nv.constant0._Z16reduce_frob_bf16PK13__nv_bfloat16xxPfx --------------------------
	.section	.nv.constant0._Z16reduce_frob_bf16PK13__nv_bfloat16xxPfx,"a",@progbits
	.sectionflags	@""
	.align	4
.nv.constant0._Z16reduce_frob_bf16PK13__nv_bfloat16xxPfx:
	.zero		936


//--------------------- .nv.constant0._Z22normuon_invsqrt_kernelPfx --------------------------
	.section	.nv.constant0._Z22normuon_invsqrt_kernelPfx,"a",@progbits
	.sectionflags	@""
	.align	4
.nv.constant0._Z22normuon_invsqrt_kernelPfx:
	.zero		912


//--------------------- SYMBOLS --------------------------

	.type		.nv.reservedSmem.offset0,@object
	.size		.nv.reservedSmem.offset0,0x4
	.type		.nv.reservedSmem.cap,@object
	.size		.nv.reservedSmem.cap,0x4
